//
// Generated by NVIDIA NVVM Compiler
//
// Compiler Build ID: CL-36424714
// Cuda compilation tools, release 13.0, V13.0.88
// Based on NVVM 20.0.0
//

.version 9.0
.target sm_100
.address_size 64

	// .globl	_Z12geglu_kernelPKfPfiii

.visible .entry _Z12geglu_kernelPKfPfiii(
	.param .u64 .ptr .align 1 _Z12geglu_kernelPKfPfiii_param_0,
	.param .u64 .ptr .align 1 _Z12geglu_kernelPKfPfiii_param_1,
	.param .u32 _Z12geglu_kernelPKfPfiii_param_2,
	.param .u32 _Z12geglu_kernelPKfPfiii_param_3,
	.param .u32 _Z12geglu_kernelPKfPfiii_param_4
)
{
	.reg .pred 	%p<4>;
	.reg .b32 	%r<24>;
	.reg .b32 	%f<17>;
	.reg .b64 	%rd<11>;

	ld.param.u64 	%rd1, [_Z12geglu_kernelPKfPfiii_param_0];
	ld.param.u64 	%rd2, [_Z12geglu_kernelPKfPfiii_param_1];
	ld.param.u32 	%r6, [_Z12geglu_kernelPKfPfiii_param_2];
	ld.param.u32 	%r4, [_Z12geglu_kernelPKfPfiii_param_3];
	ld.param.u32 	%r5, [_Z12geglu_kernelPKfPfiii_param_4];
	mov.u32 	%r7, %ctaid.x;
	mov.u32 	%r8, %ntid.x;
	mov.u32 	%r9, %tid.x;
	mad.lo.s32 	%r1, %r7, %r8, %r9;
	shl.b32 	%r2, %r5, 1;
	rem.s32 	%r3, %r1, %r2;
	mul.lo.s32 	%r10, %r4, %r6;
	mul.lo.s32 	%r11, %r10, %r2;
	setp.ge.s32 	%p1, %r1, %r11;
	setp.ge.s32 	%p2, %r3, %r5;
	or.pred  	%p3, %p1, %p2;
	@%p3 bra 	$L__BB0_2;
	cvta.to.global.u64 	%rd3, %rd1;
	cvta.to.global.u64 	%rd4, %rd2;
	div.s32 	%r12, %r1, %r4;
	div.s32 	%r13, %r12, %r2;
	div.s32 	%r14, %r1, %r5;
	shr.u32 	%r15, %r14, 31;
	add.s32 	%r16, %r14, %r15;
	shr.s32 	%r17, %r16, 1;
	rem.s32 	%r18, %r17, %r4;
	mad.lo.s32 	%r19, %r13, %r4, %r18;
	mad.lo.s32 	%r20, %r19, %r2, %r3;
	mul.wide.s32 	%rd5, %r20, 4;
	add.s64 	%rd6, %rd3, %rd5;
	ld.global.f32 	%f1, [%rd6];
	mul.wide.s32 	%rd7, %r5, 4;
	add.s64 	%rd8, %rd6, %rd7;
	ld.global.f32 	%f2, [%rd8];
	fma.rn.f32 	%f3, %f2, 0fBBBB989D, 0f3F000000;
	cvt.sat.f32.f32 	%f4, %f3;
	mov.f32 	%f5, 0f4B400001;
	mov.f32 	%f6, 0f437C0000;
	fma.rm.f32 	%f7, %f4, %f6, %f5;
	add.f32 	%f8, %f7, 0fCB40007F;
	neg.f32 	%f9, %f8;
	fma.rn.f32 	%f10, %f2, 0fBFB8AA3B, %f9;
	fma.rn.f32 	%f11, %f2, 0fB2A57060, %f10;
	mov.b32 	%r21, %f7;
	shl.b32 	%r22, %r21, 23;
	mov.b32 	%f12, %r22;
	ex2.approx.ftz.f32 	%f13, %f11;
	fma.rn.f32 	%f14, %f13, %f12, 0f3F800000;
	rcp.rn.f32 	%f15, %f14;
	mul.f32 	%f16, %f1, %f15;
	mad.lo.s32 	%r23, %r19, %r5, %r3;
	mul.wide.s32 	%rd9, %r23, 4;
	add.s64 	%rd10, %rd4, %rd9;
	st.global.f32 	[%rd10], %f16;
$L__BB0_2:
	ret;

}
	// .globl	_Z23masked_attention_kernelPKfPKbPfiiiii
.visible .entry _Z23masked_attention_kernelPKfPKbPfiiiii(
	.param .u64 .ptr .align 1 _Z23masked_attention_kernelPKfPKbPfiiiii_param_0,
	.param .u64 .ptr .align 1 _Z23masked_attention_kernelPKfPKbPfiiiii_param_1,
	.param .u64 .ptr .align 1 _Z23masked_attention_kernelPKfPKbPfiiiii_param_2,
	.param .u32 _Z23masked_attention_kernelPKfPKbPfiiiii_param_3,
	.param .u32 _Z23masked_attention_kernelPKfPKbPfiiiii_param_4,
	.param .u32 _Z23masked_attention_kernelPKfPKbPfiiiii_param_5,
	.param .u32 _Z23masked_attention_kernelPKfPKbPfiiiii_param_6,
	.param .u32 _Z23masked_attention_kernelPKfPKbPfiiiii_param_7
)
{
	.reg .pred 	%p<20>;
	.reg .b16 	%rs<2>;
	.reg .b32 	%r<58>;
	.reg .b32 	%f<190>;
	.reg .b64 	%rd<34>;

	ld.param.u64 	%rd14, [_Z23masked_attention_kernelPKfPKbPfiiiii_param_0];
	ld.param.u32 	%r24, [_Z23masked_attention_kernelPKfPKbPfiiiii_param_3];
	ld.param.u32 	%r20, [_Z23masked_attention_kernelPKfPKbPfiiiii_param_4];
	ld.param.u32 	%r21, [_Z23masked_attention_kernelPKfPKbPfiiiii_param_5];
	ld.param.u32 	%r22, [_Z23masked_attention_kernelPKfPKbPfiiiii_param_6];
	ld.param.u32 	%r23, [_Z23masked_attention_kernelPKfPKbPfiiiii_param_7];
	cvta.to.global.u64 	%rd1, %rd14;
	mov.u32 	%r25, %ctaid.x;
	mov.u32 	%r26, %ntid.x;
	mov.u32 	%r27, %tid.x;
	mad.lo.s32 	%r1, %r25, %r26, %r27;
	mul.lo.s32 	%r28, %r20, %r24;
	mul.lo.s32 	%r29, %r28, %r21;
	setp.ge.s32 	%p2, %r1, %r29;
	mov.f32 	%f178, 0f00000000;
	@%p2 bra 	$L__BB1_27;
	setp.lt.s32 	%p3, %r20, 1;
	@%p3 bra 	$L__BB1_26;
	setp.lt.s32 	%p4, %r22, 1;
	cvt.rn.f32.s32 	%f1, %r23;
	@%p4 bra 	$L__BB1_26;
	and.b32  	%r2, %r22, 3;
	and.b32  	%r3, %r22, 2147483644;
	and.b32  	%r4, %r22, 1;
	neg.s32 	%r5, %r3;
	shl.b32 	%r6, %r23, 2;
	div.s32 	%r31, %r1, %r21;
	mul.lo.s32 	%r32, %r31, %r21;
	sub.s32 	%r7, %r1, %r32;
	rem.s32 	%r8, %r31, %r20;
	div.s32 	%r33, %r1, %r20;
	div.s32 	%r34, %r33, %r21;
	mul.lo.s32 	%r9, %r34, %r20;
	mov.f32 	%f178, 0f00000000;
	mov.b32 	%r53, 0;
	mul.wide.s32 	%rd26, %r23, 4;
$L__BB1_4:
	ld.param.u64 	%rd32, [_Z23masked_attention_kernelPKfPKbPfiiiii_param_1];
	setp.lt.u32 	%p5, %r22, 4;
	add.s32 	%r36, %r53, %r9;
	mad.lo.s32 	%r11, %r36, %r21, %r7;
	cvt.s64.s32 	%rd15, %r36;
	cvta.to.global.u64 	%rd16, %rd32;
	add.s64 	%rd17, %rd16, %rd15;
	ld.global.u8 	%rs1, [%rd17];
	setp.ne.s16 	%p6, %rs1, 0;
	setp.le.s32 	%p7, %r53, %r8;
	and.pred  	%p1, %p7, %p6;
	mov.b32 	%r57, 0;
	@%p5 bra 	$L__BB1_15;
	not.pred 	%p8, %p1;
	mov.u32 	%r54, %r11;
	mov.u32 	%r55, %r5;
$L__BB1_6:
	.pragma "nounroll";
	mul.wide.s32 	%rd18, %r54, 4;
	add.s64 	%rd2, %rd1, %rd18;
	mul.wide.s32 	%rd3, %r23, 4;
	add.s64 	%rd4, %rd2, %rd3;
	add.s64 	%rd5, %rd4, %rd3;
	@%p8 bra 	$L__BB1_8;
	ld.global.f32 	%f27, [%rd5];
	ld.global.f32 	%f28, [%rd4];
	ld.global.f32 	%f29, [%rd2];
	mul.f32 	%f30, %f28, %f29;
	mul.f32 	%f31, %f27, %f30;
	neg.f32 	%f32, %f28;
	mul.f32 	%f33, %f29, %f32;
	sqrt.rn.f32 	%f34, %f1;
	div.rn.f32 	%f35, %f33, %f34;
	fma.rn.f32 	%f36, %f35, 0f3BBB989D, 0f3F000000;
	cvt.sat.f32.f32 	%f37, %f36;
	mov.f32 	%f38, 0f4B400001;
	mov.f32 	%f39, 0f437C0000;
	fma.rm.f32 	%f40, %f37, %f39, %f38;
	add.f32 	%f41, %f40, 0fCB40007F;
	neg.f32 	%f42, %f41;
	fma.rn.f32 	%f43, %f35, 0f3FB8AA3B, %f42;
	fma.rn.f32 	%f44, %f35, 0f32A57060, %f43;
	mov.b32 	%r37, %f40;
	shl.b32 	%r38, %r37, 23;
	mov.b32 	%f45, %r38;
	ex2.approx.ftz.f32 	%f46, %f44;
	mul.f32 	%f47, %f46, %f45;
	fma.rn.f32 	%f178, %f31, %f47, %f178;
$L__BB1_8:
	add.s64 	%rd6, %rd5, %rd3;
	@%p8 bra 	$L__BB1_10;
	ld.global.f32 	%f48, [%rd6];
	ld.global.f32 	%f49, [%rd5];
	ld.global.f32 	%f50, [%rd4];
	mul.f32 	%f51, %f49, %f50;
	mul.f32 	%f52, %f48, %f51;
	neg.f32 	%f53, %f49;
	mul.f32 	%f54, %f50, %f53;
	sqrt.rn.f32 	%f55, %f1;
	div.rn.f32 	%f56, %f54, %f55;
	fma.rn.f32 	%f57, %f56, 0f3BBB989D, 0f3F000000;
	cvt.sat.f32.f32 	%f58, %f57;
	mov.f32 	%f59, 0f4B400001;
	mov.f32 	%f60, 0f437C0000;
	fma.rm.f32 	%f61, %f58, %f60, %f59;
	add.f32 	%f62, %f61, 0fCB40007F;
	neg.f32 	%f63, %f62;
	fma.rn.f32 	%f64, %f56, 0f3FB8AA3B, %f63;
	fma.rn.f32 	%f65, %f56, 0f32A57060, %f64;
	mov.b32 	%r39, %f61;
	shl.b32 	%r40, %r39, 23;
	mov.b32 	%f66, %r40;
	ex2.approx.ftz.f32 	%f67, %f65;
	mul.f32 	%f68, %f67, %f66;
	fma.rn.f32 	%f178, %f52, %f68, %f178;
$L__BB1_10:
	add.s64 	%rd7, %rd6, %rd3;
	@%p8 bra 	$L__BB1_12;
	ld.global.f32 	%f69, [%rd7];
	ld.global.f32 	%f70, [%rd6];
	ld.global.f32 	%f71, [%rd5];
	mul.f32 	%f72, %f70, %f71;
	mul.f32 	%f73, %f69, %f72;
	neg.f32 	%f74, %f70;
	mul.f32 	%f75, %f71, %f74;
	sqrt.rn.f32 	%f76, %f1;
	div.rn.f32 	%f77, %f75, %f76;
	fma.rn.f32 	%f78, %f77, 0f3BBB989D, 0f3F000000;
	cvt.sat.f32.f32 	%f79, %f78;
	mov.f32 	%f80, 0f4B400001;
	mov.f32 	%f81, 0f437C0000;
	fma.rm.f32 	%f82, %f79, %f81, %f80;
	add.f32 	%f83, %f82, 0fCB40007F;
	neg.f32 	%f84, %f83;
	fma.rn.f32 	%f85, %f77, 0f3FB8AA3B, %f84;
	fma.rn.f32 	%f86, %f77, 0f32A57060, %f85;
	mov.b32 	%r41, %f82;
	shl.b32 	%r42, %r41, 23;
	mov.b32 	%f87, %r42;
	ex2.approx.ftz.f32 	%f88, %f86;
	mul.f32 	%f89, %f88, %f87;
	fma.rn.f32 	%f178, %f73, %f89, %f178;
$L__BB1_12:
	@%p8 bra 	$L__BB1_14;
	add.s64 	%rd19, %rd7, %rd3;
	ld.global.f32 	%f90, [%rd19];
	ld.global.f32 	%f91, [%rd7];
	ld.global.f32 	%f92, [%rd6];
	mul.f32 	%f93, %f91, %f92;
	mul.f32 	%f94, %f90, %f93;
	neg.f32 	%f95, %f91;
	mul.f32 	%f96, %f92, %f95;
	sqrt.rn.f32 	%f97, %f1;
	div.rn.f32 	%f98, %f96, %f97;
	fma.rn.f32 	%f99, %f98, 0f3BBB989D, 0f3F000000;
	cvt.sat.f32.f32 	%f100, %f99;
	mov.f32 	%f101, 0f4B400001;
	mov.f32 	%f102, 0f437C0000;
	fma.rm.f32 	%f103, %f100, %f102, %f101;
	add.f32 	%f104, %f103, 0fCB40007F;
	neg.f32 	%f105, %f104;
	fma.rn.f32 	%f106, %f98, 0f3FB8AA3B, %f105;
	fma.rn.f32 	%f107, %f98, 0f32A57060, %f106;
	mov.b32 	%r43, %f103;
	shl.b32 	%r44, %r43, 23;
	mov.b32 	%f108, %r44;
	ex2.approx.ftz.f32 	%f109, %f107;
	mul.f32 	%f110, %f109, %f108;
	fma.rn.f32 	%f178, %f94, %f110, %f178;
$L__BB1_14:
	add.s32 	%r55, %r55, 4;
	add.s32 	%r54, %r54, %r6;
	setp.ne.s32 	%p12, %r55, 0;
	mov.u32 	%r57, %r3;
	@%p12 bra 	$L__BB1_6;
$L__BB1_15:
	setp.eq.s32 	%p13, %r2, 0;
	@%p13 bra 	$L__BB1_25;
	setp.eq.s32 	%p14, %r2, 1;
	@%p14 bra 	$L__BB1_22;
	mad.lo.s32 	%r45, %r57, %r23, %r11;
	mul.wide.s32 	%rd20, %r45, 4;
	add.s64 	%rd8, %rd1, %rd20;
	add.s64 	%rd10, %rd8, %rd26;
	not.pred 	%p15, %p1;
	@%p15 bra 	$L__BB1_19;
	add.s64 	%rd21, %rd10, %rd26;
	ld.global.f32 	%f112, [%rd21];
	ld.global.f32 	%f113, [%rd10];
	ld.global.f32 	%f114, [%rd8];
	mul.f32 	%f115, %f113, %f114;
	mul.f32 	%f116, %f112, %f115;
	neg.f32 	%f117, %f113;
	mul.f32 	%f118, %f114, %f117;
	sqrt.rn.f32 	%f119, %f1;
	div.rn.f32 	%f120, %f118, %f119;
	fma.rn.f32 	%f121, %f120, 0f3BBB989D, 0f3F000000;
	cvt.sat.f32.f32 	%f122, %f121;
	mov.f32 	%f123, 0f4B400001;
	mov.f32 	%f124, 0f437C0000;
	fma.rm.f32 	%f125, %f122, %f124, %f123;
	add.f32 	%f126, %f125, 0fCB40007F;
	neg.f32 	%f127, %f126;
	fma.rn.f32 	%f128, %f120, 0f3FB8AA3B, %f127;
	fma.rn.f32 	%f129, %f120, 0f32A57060, %f128;
	mov.b32 	%r46, %f125;
	shl.b32 	%r47, %r46, 23;
	mov.b32 	%f130, %r47;
	ex2.approx.ftz.f32 	%f131, %f129;
	mul.f32 	%f132, %f131, %f130;
	fma.rn.f32 	%f178, %f116, %f132, %f178;
$L__BB1_19:
	@%p15 bra 	$L__BB1_21;
	add.s64 	%rd22, %rd10, %rd26;
	add.s64 	%rd23, %rd22, %rd26;
	ld.global.f32 	%f133, [%rd23];
	ld.global.f32 	%f134, [%rd22];
	ld.global.f32 	%f135, [%rd10];
	mul.f32 	%f136, %f134, %f135;
	mul.f32 	%f137, %f133, %f136;
	neg.f32 	%f138, %f134;
	mul.f32 	%f139, %f135, %f138;
	sqrt.rn.f32 	%f140, %f1;
	div.rn.f32 	%f141, %f139, %f140;
	fma.rn.f32 	%f142, %f141, 0f3BBB989D, 0f3F000000;
	cvt.sat.f32.f32 	%f143, %f142;
	mov.f32 	%f144, 0f4B400001;
	mov.f32 	%f145, 0f437C0000;
	fma.rm.f32 	%f146, %f143, %f145, %f144;
	add.f32 	%f147, %f146, 0fCB40007F;
	neg.f32 	%f148, %f147;
	fma.rn.f32 	%f149, %f141, 0f3FB8AA3B, %f148;
	fma.rn.f32 	%f150, %f141, 0f32A57060, %f149;
	mov.b32 	%r48, %f146;
	shl.b32 	%r49, %r48, 23;
	mov.b32 	%f151, %r49;
	ex2.approx.ftz.f32 	%f152, %f150;
	mul.f32 	%f153, %f152, %f151;
	fma.rn.f32 	%f178, %f137, %f153, %f178;
$L__BB1_21:
	add.s32 	%r57, %r57, 2;
$L__BB1_22:
	setp.eq.s32 	%p17, %r4, 0;
	@%p17 bra 	$L__BB1_25;
	mad.lo.s32 	%r50, %r57, %r23, %r11;
	cvt.s64.s32 	%rd11, %r50;
	not.pred 	%p18, %p1;
	@%p18 bra 	$L__BB1_25;
	shl.b64 	%rd24, %rd11, 2;
	add.s64 	%rd25, %rd1, %rd24;
	add.s64 	%rd27, %rd25, %rd26;
	add.s64 	%rd28, %rd27, %rd26;
	ld.global.f32 	%f154, [%rd28];
	ld.global.f32 	%f155, [%rd27];
	ld.global.f32 	%f156, [%rd25];
	mul.f32 	%f157, %f155, %f156;
	mul.f32 	%f158, %f154, %f157;
	neg.f32 	%f159, %f155;
	mul.f32 	%f160, %f156, %f159;
	sqrt.rn.f32 	%f161, %f1;
	div.rn.f32 	%f162, %f160, %f161;
	fma.rn.f32 	%f163, %f162, 0f3BBB989D, 0f3F000000;
	cvt.sat.f32.f32 	%f164, %f163;
	mov.f32 	%f165, 0f4B400001;
	mov.f32 	%f166, 0f437C0000;
	fma.rm.f32 	%f167, %f164, %f166, %f165;
	add.f32 	%f168, %f167, 0fCB40007F;
	neg.f32 	%f169, %f168;
	fma.rn.f32 	%f170, %f162, 0f3FB8AA3B, %f169;
	fma.rn.f32 	%f171, %f162, 0f32A57060, %f170;
	mov.b32 	%r51, %f167;
	shl.b32 	%r52, %r51, 23;
	mov.b32 	%f172, %r52;
	ex2.approx.ftz.f32 	%f173, %f171;
	mul.f32 	%f174, %f173, %f172;
	fma.rn.f32 	%f178, %f158, %f174, %f178;
$L__BB1_25:
	add.s32 	%r53, %r53, 1;
	setp.ne.s32 	%p19, %r53, %r20;
	@%p19 bra 	$L__BB1_4;
$L__BB1_26:
	ld.param.u64 	%rd33, [_Z23masked_attention_kernelPKfPKbPfiiiii_param_2];
	cvta.to.global.u64 	%rd29, %rd33;
	mul.wide.s32 	%rd30, %r1, 4;
	add.s64 	%rd31, %rd29, %rd30;
	st.global.f32 	[%rd31], %f178;
$L__BB1_27:
	ret;

}
	// .globl	_Z17layer_norm_kernelPKfPfiiiS1_S1_
.visible .entry _Z17layer_norm_kernelPKfPfiiiS1_S1_(
	.param .u64 .ptr .align 1 _Z17layer_norm_kernelPKfPfiiiS1_S1__param_0,
	.param .u64 .ptr .align 1 _Z17layer_norm_kernelPKfPfiiiS1_S1__param_1,
	.param .u32 _Z17layer_norm_kernelPKfPfiiiS1_S1__param_2,
	.param .u32 _Z17layer_norm_kernelPKfPfiiiS1_S1__param_3,
	.param .u32 _Z17layer_norm_kernelPKfPfiiiS1_S1__param_4,
	.param .u64 .ptr .align 1 _Z17layer_norm_kernelPKfPfiiiS1_S1__param_5,
	.param .u64 .ptr .align 1 _Z17layer_norm_kernelPKfPfiiiS1_S1__param_6
)
{
	.reg .pred 	%p<20>;
	.reg .b32 	%r<87>;
	.reg .b32 	%f<206>;
	.reg .b64 	%rd<87>;
	.reg .b64 	%fd<3>;

	ld.param.u64 	%rd5, [_Z17layer_norm_kernelPKfPfiiiS1_S1__param_0];
	ld.param.u64 	%rd2, [_Z17layer_norm_kernelPKfPfiiiS1_S1__param_1];
	ld.param.u32 	%r52, [_Z17layer_norm_kernelPKfPfiiiS1_S1__param_2];
	ld.param.u32 	%r50, [_Z17layer_norm_kernelPKfPfiiiS1_S1__param_3];
	ld.param.u32 	%r51, [_Z17layer_norm_kernelPKfPfiiiS1_S1__param_4];
	ld.param.u64 	%rd3, [_Z17layer_norm_kernelPKfPfiiiS1_S1__param_5];
	ld.param.u64 	%rd4, [_Z17layer_norm_kernelPKfPfiiiS1_S1__param_6];
	cvta.to.global.u64 	%rd1, %rd5;
	mov.u32 	%r53, %ctaid.x;
	mov.u32 	%r54, %ntid.x;
	mov.u32 	%r55, %tid.x;
	mad.lo.s32 	%r1, %r53, %r54, %r55;
	div.s32 	%r56, %r1, %r50;
	div.s32 	%r2, %r56, %r51;
	rem.s32 	%r3, %r1, %r51;
	mul.lo.s32 	%r57, %r50, %r52;
	mul.lo.s32 	%r58, %r57, %r51;
	setp.ge.s32 	%p1, %r1, %r58;
	@%p1 bra 	$L__BB2_28;
	setp.lt.s32 	%p2, %r50, 1;
	mov.f32 	%f196, 0f00000000;
	@%p2 bra 	$L__BB2_14;
	mul.lo.s32 	%r4, %r2, %r50;
	and.b32  	%r5, %r50, 15;
	setp.lt.u32 	%p3, %r50, 16;
	mov.f32 	%f196, 0f00000000;
	mov.b32 	%r76, 0;
	@%p3 bra 	$L__BB2_5;
	and.b32  	%r76, %r50, 2147483632;
	neg.s32 	%r74, %r76;
	mul.lo.s32 	%r60, %r2, %r51;
	mad.lo.s32 	%r73, %r60, %r50, %r3;
	shl.b32 	%r9, %r51, 4;
	mov.f32 	%f196, 0f00000000;
	mul.wide.s32 	%rd8, %r51, 4;
$L__BB2_4:
	.pragma "nounroll";
	mul.wide.s32 	%rd6, %r73, 4;
	add.s64 	%rd7, %rd1, %rd6;
	ld.global.f32 	%f33, [%rd7];
	add.f32 	%f34, %f196, %f33;
	add.s64 	%rd9, %rd7, %rd8;
	ld.global.f32 	%f35, [%rd9];
	add.f32 	%f36, %f34, %f35;
	add.s64 	%rd10, %rd9, %rd8;
	ld.global.f32 	%f37, [%rd10];
	add.f32 	%f38, %f36, %f37;
	add.s64 	%rd11, %rd10, %rd8;
	ld.global.f32 	%f39, [%rd11];
	add.f32 	%f40, %f38, %f39;
	add.s64 	%rd12, %rd11, %rd8;
	ld.global.f32 	%f41, [%rd12];
	add.f32 	%f42, %f40, %f41;
	add.s64 	%rd13, %rd12, %rd8;
	ld.global.f32 	%f43, [%rd13];
	add.f32 	%f44, %f42, %f43;
	add.s64 	%rd14, %rd13, %rd8;
	ld.global.f32 	%f45, [%rd14];
	add.f32 	%f46, %f44, %f45;
	add.s64 	%rd15, %rd14, %rd8;
	ld.global.f32 	%f47, [%rd15];
	add.f32 	%f48, %f46, %f47;
	add.s64 	%rd16, %rd15, %rd8;
	ld.global.f32 	%f49, [%rd16];
	add.f32 	%f50, %f48, %f49;
	add.s64 	%rd17, %rd16, %rd8;
	ld.global.f32 	%f51, [%rd17];
	add.f32 	%f52, %f50, %f51;
	add.s64 	%rd18, %rd17, %rd8;
	ld.global.f32 	%f53, [%rd18];
	add.f32 	%f54, %f52, %f53;
	add.s64 	%rd19, %rd18, %rd8;
	ld.global.f32 	%f55, [%rd19];
	add.f32 	%f56, %f54, %f55;
	add.s64 	%rd20, %rd19, %rd8;
	ld.global.f32 	%f57, [%rd20];
	add.f32 	%f58, %f56, %f57;
	add.s64 	%rd21, %rd20, %rd8;
	ld.global.f32 	%f59, [%rd21];
	add.f32 	%f60, %f58, %f59;
	add.s64 	%rd22, %rd21, %rd8;
	ld.global.f32 	%f61, [%rd22];
	add.f32 	%f62, %f60, %f61;
	add.s64 	%rd23, %rd22, %rd8;
	ld.global.f32 	%f63, [%rd23];
	add.f32 	%f196, %f62, %f63;
	add.s32 	%r74, %r74, 16;
	add.s32 	%r73, %r73, %r9;
	setp.ne.s32 	%p4, %r74, 0;
	@%p4 bra 	$L__BB2_4;
$L__BB2_5:
	setp.eq.s32 	%p5, %r5, 0;
	@%p5 bra 	$L__BB2_14;
	and.b32  	%r15, %r50, 7;
	setp.lt.u32 	%p6, %r5, 8;
	@%p6 bra 	$L__BB2_8;
	add.s32 	%r61, %r76, %r4;
	mad.lo.s32 	%r62, %r61, %r51, %r3;
	mul.wide.s32 	%rd24, %r62, 4;
	add.s64 	%rd25, %rd1, %rd24;
	ld.global.f32 	%f65, [%rd25];
	add.f32 	%f66, %f196, %f65;
	mul.wide.s32 	%rd26, %r51, 4;
	add.s64 	%rd27, %rd25, %rd26;
	ld.global.f32 	%f67, [%rd27];
	add.f32 	%f68, %f66, %f67;
	add.s64 	%rd28, %rd27, %rd26;
	ld.global.f32 	%f69, [%rd28];
	add.f32 	%f70, %f68, %f69;
	add.s64 	%rd29, %rd28, %rd26;
	ld.global.f32 	%f71, [%rd29];
	add.f32 	%f72, %f70, %f71;
	add.s64 	%rd30, %rd29, %rd26;
	ld.global.f32 	%f73, [%rd30];
	add.f32 	%f74, %f72, %f73;
	add.s64 	%rd31, %rd30, %rd26;
	ld.global.f32 	%f75, [%rd31];
	add.f32 	%f76, %f74, %f75;
	add.s64 	%rd32, %rd31, %rd26;
	ld.global.f32 	%f77, [%rd32];
	add.f32 	%f78, %f76, %f77;
	add.s64 	%rd33, %rd32, %rd26;
	ld.global.f32 	%f79, [%rd33];
	add.f32 	%f196, %f78, %f79;
	add.s32 	%r76, %r76, 8;
$L__BB2_8:
	setp.eq.s32 	%p7, %r15, 0;
	@%p7 bra 	$L__BB2_14;
	and.b32  	%r18, %r50, 3;
	setp.lt.u32 	%p8, %r15, 4;
	@%p8 bra 	$L__BB2_11;
	add.s32 	%r63, %r76, %r4;
	mad.lo.s32 	%r64, %r63, %r51, %r3;
	mul.wide.s32 	%rd34, %r64, 4;
	add.s64 	%rd35, %rd1, %rd34;
	ld.global.f32 	%f81, [%rd35];
	add.f32 	%f82, %f196, %f81;
	mul.wide.s32 	%rd36, %r51, 4;
	add.s64 	%rd37, %rd35, %rd36;
	ld.global.f32 	%f83, [%rd37];
	add.f32 	%f84, %f82, %f83;
	add.s64 	%rd38, %rd37, %rd36;
	ld.global.f32 	%f85, [%rd38];
	add.f32 	%f86, %f84, %f85;
	add.s64 	%rd39, %rd38, %rd36;
	ld.global.f32 	%f87, [%rd39];
	add.f32 	%f196, %f86, %f87;
	add.s32 	%r76, %r76, 4;
$L__BB2_11:
	setp.eq.s32 	%p9, %r18, 0;
	@%p9 bra 	$L__BB2_14;
	add.s32 	%r65, %r76, %r4;
	mad.lo.s32 	%r79, %r51, %r65, %r3;
	neg.s32 	%r78, %r18;
$L__BB2_13:
	.pragma "nounroll";
	mul.wide.s32 	%rd40, %r79, 4;
	add.s64 	%rd41, %rd1, %rd40;
	ld.global.f32 	%f88, [%rd41];
	add.f32 	%f196, %f196, %f88;
	add.s32 	%r79, %r79, %r51;
	add.s32 	%r78, %r78, 1;
	setp.ne.s32 	%p10, %r78, 0;
	@%p10 bra 	$L__BB2_13;
$L__BB2_14:
	setp.lt.s32 	%p11, %r50, 1;
	cvt.rn.f32.s32 	%f14, %r50;
	div.rn.f32 	%f15, %f196, %f14;
	mov.f32 	%f205, 0f00000000;
	@%p11 bra 	$L__BB2_27;
	mul.lo.s32 	%r27, %r2, %r50;
	and.b32  	%r28, %r50, 15;
	setp.lt.u32 	%p12, %r50, 16;
	mov.f32 	%f205, 0f00000000;
	mov.b32 	%r83, 0;
	@%p12 bra 	$L__BB2_18;
	and.b32  	%r83, %r50, 2147483632;
	neg.s32 	%r81, %r83;
	mul.lo.s32 	%r67, %r2, %r51;
	mad.lo.s32 	%r80, %r67, %r50, %r3;
	shl.b32 	%r32, %r51, 4;
	mov.f32 	%f205, 0f00000000;
	mul.wide.s32 	%rd44, %r51, 4;
$L__BB2_17:
	.pragma "nounroll";
	mul.wide.s32 	%rd42, %r80, 4;
	add.s64 	%rd43, %rd1, %rd42;
	ld.global.f32 	%f93, [%rd43];
	sub.f32 	%f94, %f93, %f15;
	fma.rn.f32 	%f95, %f94, %f94, %f205;
	add.s64 	%rd45, %rd43, %rd44;
	ld.global.f32 	%f96, [%rd45];
	sub.f32 	%f97, %f96, %f15;
	fma.rn.f32 	%f98, %f97, %f97, %f95;
	add.s64 	%rd46, %rd45, %rd44;
	ld.global.f32 	%f99, [%rd46];
	sub.f32 	%f100, %f99, %f15;
	fma.rn.f32 	%f101, %f100, %f100, %f98;
	add.s64 	%rd47, %rd46, %rd44;
	ld.global.f32 	%f102, [%rd47];
	sub.f32 	%f103, %f102, %f15;
	fma.rn.f32 	%f104, %f103, %f103, %f101;
	add.s64 	%rd48, %rd47, %rd44;
	ld.global.f32 	%f105, [%rd48];
	sub.f32 	%f106, %f105, %f15;
	fma.rn.f32 	%f107, %f106, %f106, %f104;
	add.s64 	%rd49, %rd48, %rd44;
	ld.global.f32 	%f108, [%rd49];
	sub.f32 	%f109, %f108, %f15;
	fma.rn.f32 	%f110, %f109, %f109, %f107;
	add.s64 	%rd50, %rd49, %rd44;
	ld.global.f32 	%f111, [%rd50];
	sub.f32 	%f112, %f111, %f15;
	fma.rn.f32 	%f113, %f112, %f112, %f110;
	add.s64 	%rd51, %rd50, %rd44;
	ld.global.f32 	%f114, [%rd51];
	sub.f32 	%f115, %f114, %f15;
	fma.rn.f32 	%f116, %f115, %f115, %f113;
	add.s64 	%rd52, %rd51, %rd44;
	ld.global.f32 	%f117, [%rd52];
	sub.f32 	%f118, %f117, %f15;
	fma.rn.f32 	%f119, %f118, %f118, %f116;
	add.s64 	%rd53, %rd52, %rd44;
	ld.global.f32 	%f120, [%rd53];
	sub.f32 	%f121, %f120, %f15;
	fma.rn.f32 	%f122, %f121, %f121, %f119;
	add.s64 	%rd54, %rd53, %rd44;
	ld.global.f32 	%f123, [%rd54];
	sub.f32 	%f124, %f123, %f15;
	fma.rn.f32 	%f125, %f124, %f124, %f122;
	add.s64 	%rd55, %rd54, %rd44;
	ld.global.f32 	%f126, [%rd55];
	sub.f32 	%f127, %f126, %f15;
	fma.rn.f32 	%f128, %f127, %f127, %f125;
	add.s64 	%rd56, %rd55, %rd44;
	ld.global.f32 	%f129, [%rd56];
	sub.f32 	%f130, %f129, %f15;
	fma.rn.f32 	%f131, %f130, %f130, %f128;
	add.s64 	%rd57, %rd56, %rd44;
	ld.global.f32 	%f132, [%rd57];
	sub.f32 	%f133, %f132, %f15;
	fma.rn.f32 	%f134, %f133, %f133, %f131;
	add.s64 	%rd58, %rd57, %rd44;
	ld.global.f32 	%f135, [%rd58];
	sub.f32 	%f136, %f135, %f15;
	fma.rn.f32 	%f137, %f136, %f136, %f134;
	add.s64 	%rd59, %rd58, %rd44;
	ld.global.f32 	%f138, [%rd59];
	sub.f32 	%f139, %f138, %f15;
	fma.rn.f32 	%f205, %f139, %f139, %f137;
	add.s32 	%r81, %r81, 16;
	add.s32 	%r80, %r80, %r32;
	setp.ne.s32 	%p13, %r81, 0;
	@%p13 bra 	$L__BB2_17;
$L__BB2_18:
	setp.eq.s32 	%p14, %r28, 0;
	@%p14 bra 	$L__BB2_27;
	and.b32  	%r38, %r50, 7;
	setp.lt.u32 	%p15, %r28, 8;
	@%p15 bra 	$L__BB2_21;
	add.s32 	%r68, %r83, %r27;
	mad.lo.s32 	%r69, %r68, %r51, %r3;
	mul.wide.s32 	%rd60, %r69, 4;
	add.s64 	%rd61, %rd1, %rd60;
	ld.global.f32 	%f141, [%rd61];
	sub.f32 	%f142, %f141, %f15;
	fma.rn.f32 	%f143, %f142, %f142, %f205;
	mul.wide.s32 	%rd62, %r51, 4;
	add.s64 	%rd63, %rd61, %rd62;
	ld.global.f32 	%f144, [%rd63];
	sub.f32 	%f145, %f144, %f15;
	fma.rn.f32 	%f146, %f145, %f145, %f143;
	add.s64 	%rd64, %rd63, %rd62;
	ld.global.f32 	%f147, [%rd64];
	sub.f32 	%f148, %f147, %f15;
	fma.rn.f32 	%f149, %f148, %f148, %f146;
	add.s64 	%rd65, %rd64, %rd62;
	ld.global.f32 	%f150, [%rd65];
	sub.f32 	%f151, %f150, %f15;
	fma.rn.f32 	%f152, %f151, %f151, %f149;
	add.s64 	%rd66, %rd65, %rd62;
	ld.global.f32 	%f153, [%rd66];
	sub.f32 	%f154, %f153, %f15;
	fma.rn.f32 	%f155, %f154, %f154, %f152;
	add.s64 	%rd67, %rd66, %rd62;
	ld.global.f32 	%f156, [%rd67];
	sub.f32 	%f157, %f156, %f15;
	fma.rn.f32 	%f158, %f157, %f157, %f155;
	add.s64 	%rd68, %rd67, %rd62;
	ld.global.f32 	%f159, [%rd68];
	sub.f32 	%f160, %f159, %f15;
	fma.rn.f32 	%f161, %f160, %f160, %f158;
	add.s64 	%rd69, %rd68, %rd62;
	ld.global.f32 	%f162, [%rd69];
	sub.f32 	%f163, %f162, %f15;
	fma.rn.f32 	%f205, %f163, %f163, %f161;
	add.s32 	%r83, %r83, 8;
$L__BB2_21:
	setp.eq.s32 	%p16, %r38, 0;
	@%p16 bra 	$L__BB2_27;
	and.b32  	%r41, %r50, 3;
	setp.lt.u32 	%p17, %r38, 4;
	@%p17 bra 	$L__BB2_24;
	add.s32 	%r70, %r83, %r27;
	mad.lo.s32 	%r71, %r70, %r51, %r3;
	mul.wide.s32 	%rd70, %r71, 4;
	add.s64 	%rd71, %rd1, %rd70;
	ld.global.f32 	%f165, [%rd71];
	sub.f32 	%f166, %f165, %f15;
	fma.rn.f32 	%f167, %f166, %f166, %f205;
	mul.wide.s32 	%rd72, %r51, 4;
	add.s64 	%rd73, %rd71, %rd72;
	ld.global.f32 	%f168, [%rd73];
	sub.f32 	%f169, %f168, %f15;
	fma.rn.f32 	%f170, %f169, %f169, %f167;
	add.s64 	%rd74, %rd73, %rd72;
	ld.global.f32 	%f171, [%rd74];
	sub.f32 	%f172, %f171, %f15;
	fma.rn.f32 	%f173, %f172, %f172, %f170;
	add.s64 	%rd75, %rd74, %rd72;
	ld.global.f32 	%f174, [%rd75];
	sub.f32 	%f175, %f174, %f15;
	fma.rn.f32 	%f205, %f175, %f175, %f173;
	add.s32 	%r83, %r83, 4;
$L__BB2_24:
	setp.eq.s32 	%p18, %r41, 0;
	@%p18 bra 	$L__BB2_27;
	add.s32 	%r72, %r83, %r27;
	mad.lo.s32 	%r86, %r51, %r72, %r3;
	neg.s32 	%r85, %r41;
$L__BB2_26:
	.pragma "nounroll";
	mul.wide.s32 	%rd76, %r86, 4;
	add.s64 	%rd77, %rd1, %rd76;
	ld.global.f32 	%f176, [%rd77];
	sub.f32 	%f177, %f176, %f15;
	fma.rn.f32 	%f205, %f177, %f177, %f205;
	add.s32 	%r86, %r86, %r51;
	add.s32 	%r85, %r85, 1;
	setp.ne.s32 	%p19, %r85, 0;
	@%p19 bra 	$L__BB2_26;
$L__BB2_27:
	div.rn.f32 	%f178, %f205, %f14;
	cvta.to.global.u64 	%rd78, %rd3;
	mul.wide.s32 	%rd79, %r3, 4;
	add.s64 	%rd80, %rd78, %rd79;
	ld.global.f32 	%f179, [%rd80];
	mul.wide.s32 	%rd81, %r1, 4;
	add.s64 	%rd82, %rd1, %rd81;
	ld.global.f32 	%f180, [%rd82];
	sub.f32 	%f181, %f180, %f15;
	mul.f32 	%f182, %f179, %f181;
	cvt.f64.f32 	%fd1, %f178;
	add.f64 	%fd2, %fd1, 0d3EE4F8B588E368F1;
	cvt.rn.f32.f64 	%f183, %fd2;
	sqrt.rn.f32 	%f184, %f183;
	div.rn.f32 	%f185, %f182, %f184;
	cvta.to.global.u64 	%rd83, %rd4;
	add.s64 	%rd84, %rd83, %rd79;
	ld.global.f32 	%f186, [%rd84];
	add.f32 	%f187, %f186, %f185;
	cvta.to.global.u64 	%rd85, %rd2;
	add.s64 	%rd86, %rd85, %rd81;
	st.global.f32 	[%rd86], %f187;
$L__BB2_28:
	ret;

}


// ===== COMPILED SASS (sm_100) =====

	.target	sm_100

	.elftype	@"ET_EXEC"


//--------------------- .note.nv.tkinfo           --------------------------
	.section	.note.nv.tkinfo,"",@"SHT_NOTE"
	.sectionflags	@"SHF_NOTE_NV_TKINFO"
	.tkinfo
        /*0018*/ 	.word	0x00000002
        /*0030*/ 	.string	""
        /*0030*/ 	.string	"ptxas"
        /*0030*/ 	.string	"Cuda compilation tools, release 13.0, V13.0.88"
        /*0030*/ 	.string	"Build cuda_13.0.r13.0/compiler.36424714_0"
        /*0030*/ 	.string	"-arch sm_100 -m 64 "



//--------------------- .note.nv.cuinfo           --------------------------
	.section	.note.nv.cuinfo,"",@"SHT_NOTE"
	.sectionflags	@"SHF_NOTE_NV_CUINFO"
        /*0018*/ 	.short	0x0002
        /*001a*/ 	.short	0x0064
        /*001c*/ 	.short	0x0082
	.zero		2


//--------------------- .nv.info                  --------------------------
	.section	.nv.info,"",@"SHT_CUDA_INFO"
	.align	4


	//----- nvinfo : EIATTR_REGCOUNT
	.align		4
        /*0000*/ 	.byte	0x04, 0x2f
        /*0002*/ 	.short	(.L_1 - .L_0)
	.align		4
.L_0:
        /*0004*/ 	.word	index@(_Z12geglu_kernelPKfPfiii)
        /*0008*/ 	.word	0x00000018


	//----- nvinfo : EIATTR_FRAME_SIZE
	.align		4
.L_1:
        /*000c*/ 	.byte	0x04, 0x11
        /*000e*/ 	.short	(.L_3 - .L_2)
	.align		4
.L_2:
        /*0010*/ 	.word	index@($__internal_4_$__cuda_sm20_rcp_rn_f32_slowpath)
        /*0014*/ 	.word	0x00000000


	//----- nvinfo : EIATTR_FRAME_SIZE
	.align		4
.L_3:
        /*0018*/ 	.byte	0x04, 0x11
        /*001a*/ 	.short	(.L_5 - .L_4)
	.align		4
.L_4:
        /*001c*/ 	.word	index@(_Z12geglu_kernelPKfPfiii)
        /*0020*/ 	.word	0x00000000


	//----- nvinfo : EIATTR_REGCOUNT
	.align		4
.L_5:
        /*0024*/ 	.byte	0x04, 0x2f
        /*0026*/ 	.short	(.L_7 - .L_6)
	.align		4
.L_6:
        /*0028*/ 	.word	index@(_Z23masked_attention_kernelPKfPKbPfiiiii)
        /*002c*/ 	.word	0x00000022


	//----- nvinfo : EIATTR_FRAME_SIZE
	.align		4
.L_7:
        /*0030*/ 	.byte	0x04, 0x11
        /*0032*/ 	.short	(.L_9 - .L_8)
	.align		4
.L_8:
        /*0034*/ 	.word	index@($__internal_3_$__cuda_sm3x_div_rn_noftz_f32_slowpath)
        /*0038*/ 	.word	0x00000000


	//----- nvinfo : EIATTR_FRAME_SIZE
	.align		4
.L_9:
        /*003c*/ 	.byte	0x04, 0x11
        /*003e*/ 	.short	(.L_11 - .L_10)
	.align		4
.L_10:
        /*0040*/ 	.word	index@($__internal_2_$__cuda_sm20_sqrt_rn_f32_slowpath)
        /*0044*/ 	.word	0x00000000


	//----- nvinfo : EIATTR_FRAME_SIZE
	.align		4
.L_11:
        /*0048*/ 	.byte	0x04, 0x11
        /*004a*/ 	.short	(.L_13 - .L_12)
	.align		4
.L_12:
        /*004c*/ 	.word	index@(_Z23masked_attention_kernelPKfPKbPfiiiii)
        /*0050*/ 	.word	0x00000000


	//----- nvinfo : EIATTR_REGCOUNT
	.align		4
.L_13:
        /*0054*/ 	.byte	0x04, 0x2f
        /*0056*/ 	.short	(.L_15 - .L_14)
	.align		4
.L_14:
        /*0058*/ 	.word	index@(_Z17layer_norm_kernelPKfPfiiiS1_S1_)
        /*005c*/ 	.word	0x00000020


	//----- nvinfo : EIATTR_FRAME_SIZE
	.align		4
.L_15:
        /*0060*/ 	.byte	0x04, 0x11
        /*0062*/ 	.short	(.L_17 - .L_16)
	.align		4
.L_16:
        /*0064*/ 	.word	index@($__internal_1_$__cuda_sm3x_div_rn_noftz_f32_slowpath)
        /*0068*/ 	.word	0x00000000


	//----- nvinfo : EIATTR_FRAME_SIZE
	.align		4
.L_17:
        /*006c*/ 	.byte	0x04, 0x11
        /*006e*/ 	.short	(.L_19 - .L_18)
	.align		4
.L_18:
        /*0070*/ 	.word	index@($__internal_0_$__cuda_sm20_sqrt_rn_f32_slowpath)
        /*0074*/ 	.word	0x00000000


	//----- nvinfo : EIATTR_FRAME_SIZE
	.align		4
.L_19:
        /*0078*/ 	.byte	0x04, 0x11
        /*007a*/ 	.short	(.L_21 - .L_20)
	.align		4
.L_20:
        /*007c*/ 	.word	index@(_Z17layer_norm_kernelPKfPfiiiS1_S1_)
        /*0080*/ 	.word	0x00000000


	//----- nvinfo : EIATTR_MIN_STACK_SIZE
	.align		4
.L_21:
        /*0084*/ 	.byte	0x04, 0x12
        /*0086*/ 	.short	(.L_23 - .L_22)
	.align		4
.L_22:
        /*0088*/ 	.word	index@(_Z17layer_norm_kernelPKfPfiiiS1_S1_)
        /*008c*/ 	.word	0x00000000


	//----- nvinfo : EIATTR_MIN_STACK_SIZE
	.align		4
.L_23:
        /*0090*/ 	.byte	0x04, 0x12
        /*0092*/ 	.short	(.L_25 - .L_24)
	.align		4
.L_24:
        /*0094*/ 	.word	index@(_Z23masked_attention_kernelPKfPKbPfiiiii)
        /*0098*/ 	.word	0x00000000


	//----- nvinfo : EIATTR_MIN_STACK_SIZE
	.align		4
.L_25:
        /*009c*/ 	.byte	0x04, 0x12
        /*009e*/ 	.short	(.L_27 - .L_26)
	.align		4
.L_26:
        /*00a0*/ 	.word	index@(_Z12geglu_kernelPKfPfiii)
        /*00a4*/ 	.word	0x00000000
.L_27:


//--------------------- .nv.compat                --------------------------
	.section	.nv.compat,"",@"SHT_CUDA_COMPAT_INFO"
	.align	4
        /*0000*/ 	.byte	0x02, 0x09, 0x00, 0x00, 0x02, 0x02, 0x01, 0x00, 0x02, 0x05, 0x05, 0x00, 0x03, 0x07, 0x01, 0x01
        /*0010*/ 	.byte	0x02, 0x03, 0x00, 0x00, 0x02, 0x06, 0x01, 0x00, 0x04, 0x0b, 0x08, 0x00, 0x01, 0x00, 0x00, 0x00
        /*0020*/ 	.byte	0x00, 0x00, 0x00, 0x00


//--------------------- .nv.info._Z17layer_norm_kernelPKfPfiiiS1_S1_ --------------------------
	.section	.nv.info._Z17layer_norm_kernelPKfPfiiiS1_S1_,"",@"SHT_CUDA_INFO"
	.sectionflags	@""
	.align	4


	//----- nvinfo : EIATTR_CUDA_API_VERSION
	.align		4
        /*0000*/ 	.byte	0x04, 0x37
        /*0002*/ 	.short	(.L_29 - .L_28)
.L_28:
        /*0004*/ 	.word	0x00000082


	//----- nvinfo : EIATTR_KPARAM_INFO
	.align		4
.L_29:
        /*0008*/ 	.byte	0x04, 0x17
        /*000a*/ 	.short	(.L_31 - .L_30)
.L_30:
        /*000c*/ 	.word	0x00000000
        /*0010*/ 	.short	0x0006
        /*0012*/ 	.short	0x0028
        /*0014*/ 	.byte	0x00, 0xf5, 0x21, 0x00


	//----- nvinfo : EIATTR_KPARAM_INFO
	.align		4
.L_31:
        /*0018*/ 	.byte	0x04, 0x17
        /*001a*/ 	.short	(.L_33 - .L_32)
.L_32:
        /*001c*/ 	.word	0x00000000
        /*0020*/ 	.short	0x0005
        /*0022*/ 	.short	0x0020
        /*0024*/ 	.byte	0x00, 0xf5, 0x21, 0x00


	//----- nvinfo : EIATTR_KPARAM_INFO
	.align		4
.L_33:
        /*0028*/ 	.byte	0x04, 0x17
        /*002a*/ 	.short	(.L_35 - .L_34)
.L_34:
        /*002c*/ 	.word	0x00000000
        /*0030*/ 	.short	0x0004
        /*0032*/ 	.short	0x0018
        /*0034*/ 	.byte	0x00, 0xf0, 0x11, 0x00


	//----- nvinfo : EIATTR_KPARAM_INFO
	.align		4
.L_35:
        /*0038*/ 	.byte	0x04, 0x17
        /*003a*/ 	.short	(.L_37 - .L_36)
.L_36:
        /*003c*/ 	.word	0x00000000
        /*0040*/ 	.short	0x0003
        /*0042*/ 	.short	0x0014
        /*0044*/ 	.byte	0x00, 0xf0, 0x11, 0x00


	//----- nvinfo : EIATTR_KPARAM_INFO
	.align		4
.L_37:
        /*0048*/ 	.byte	0x04, 0x17
        /*004a*/ 	.short	(.L_39 - .L_38)
.L_38:
        /*004c*/ 	.word	0x00000000
        /*0050*/ 	.short	0x0002
        /*0052*/ 	.short	0x0010
        /*0054*/ 	.byte	0x00, 0xf0, 0x11, 0x00


	//----- nvinfo : EIATTR_KPARAM_INFO
	.align		4
.L_39:
        /*0058*/ 	.byte	0x04, 0x17
        /*005a*/ 	.short	(.L_41 - .L_40)
.L_40:
        /*005c*/ 	.word	0x00000000
        /*0060*/ 	.short	0x0001
        /*0062*/ 	.short	0x0008
        /*0064*/ 	.byte	0x00, 0xf5, 0x21, 0x00


	//----- nvinfo : EIATTR_KPARAM_INFO
	.align		4
.L_41:
        /*0068*/ 	.byte	0x04, 0x17
        /*006a*/ 	.short	(.L_43 - .L_42)
.L_42:
        /*006c*/ 	.word	0x00000000
        /*0070*/ 	.short	0x0000
        /*0072*/ 	.short	0x0000
        /*0074*/ 	.byte	0x00, 0xf5, 0x21, 0x00


	//----- nvinfo : EIATTR_SPARSE_MMA_MASK
	.align		4
.L_43:
        /*0078*/ 	.byte	0x03, 0x50
        /*007a*/ 	.short	0x0000


	//----- nvinfo : EIATTR_MAXREG_COUNT
	.align		4
        /*007c*/ 	.byte	0x03, 0x1b
        /*007e*/ 	.short	0x00ff


	//----- nvinfo : EIATTR_MERCURY_ISA_VERSION
	.align		4
        /*0080*/ 	.byte	0x03, 0x5f
        /*0082*/ 	.short	0x0101


	//----- nvinfo : EIATTR_VRC_CTA_INIT_COUNT
	.align		4
        /*0084*/ 	.byte	0x02, 0x4a
	.zero		1
	.zero		1


	//----- nvinfo : EIATTR_EXIT_INSTR_OFFSETS
	.align		4
        /*0088*/ 	.byte	0x04, 0x1c
        /*008a*/ 	.short	(.L_45 - .L_44)


	//   ....[0]....
.L_44:
        /*008c*/ 	.word	0x000003f0


	//   ....[1]....
        /*0090*/ 	.word	0x00001ba0


	//----- nvinfo : EIATTR_CRS_STACK_SIZE
	.align		4
.L_45:
        /*0094*/ 	.byte	0x04, 0x1e
        /*0096*/ 	.short	(.L_47 - .L_46)
.L_46:
        /*0098*/ 	.word	0x00000000


	//----- nvinfo : EIATTR_CBANK_PARAM_SIZE
	.align		4
.L_47:
        /*009c*/ 	.byte	0x03, 0x19
        /*009e*/ 	.short	0x0030


	//----- nvinfo : EIATTR_PARAM_CBANK
	.align		4
        /*00a0*/ 	.byte	0x04, 0x0a
        /*00a2*/ 	.short	(.L_49 - .L_48)
	.align		4
.L_48:
        /*00a4*/ 	.word	index@(.nv.constant0._Z17layer_norm_kernelPKfPfiiiS1_S1_)
        /*00a8*/ 	.short	0x0380
        /*00aa*/ 	.short	0x0030


	//----- nvinfo : EIATTR_SW_WAR
	.align		4
.L_49:
        /*00ac*/ 	.byte	0x04, 0x36
        /*00ae*/ 	.short	(.L_51 - .L_50)
.L_50:
        /*00b0*/ 	.word	0x00000008
.L_51:


//--------------------- .nv.info._Z23masked_attention_kernelPKfPKbPfiiiii --------------------------
	.section	.nv.info._Z23masked_attention_kernelPKfPKbPfiiiii,"",@"SHT_CUDA_INFO"
	.sectionflags	@""
	.align	4


	//----- nvinfo : EIATTR_CUDA_API_VERSION
	.align		4
        /*0000*/ 	.byte	0x04, 0x37
        /*0002*/ 	.short	(.L_53 - .L_52)
.L_52:
        /*0004*/ 	.word	0x00000082


	//----- nvinfo : EIATTR_KPARAM_INFO
	.align		4
.L_53:
        /*0008*/ 	.byte	0x04, 0x17
        /*000a*/ 	.short	(.L_55 - .L_54)
.L_54:
        /*000c*/ 	.word	0x00000000
        /*0010*/ 	.short	0x0007
        /*0012*/ 	.short	0x0028
        /*0014*/ 	.byte	0x00, 0xf0, 0x11, 0x00


	//----- nvinfo : EIATTR_KPARAM_INFO
	.align		4
.L_55:
        /*0018*/ 	.byte	0x04, 0x17
        /*001a*/ 	.short	(.L_57 - .L_56)
.L_56:
        /*001c*/ 	.word	0x00000000
        /*0020*/ 	.short	0x0006
        /*0022*/ 	.short	0x0024
        /*0024*/ 	.byte	0x00, 0xf0, 0x11, 0x00


	//----- nvinfo : EIATTR_KPARAM_INFO
	.align		4
.L_57:
        /*0028*/ 	.byte	0x04, 0x17
        /*002a*/ 	.short	(.L_59 - .L_58)
.L_58:
        /*002c*/ 	.word	0x00000000
        /*0030*/ 	.short	0x0005
        /*0032*/ 	.short	0x0020
        /*0034*/ 	.byte	0x00, 0xf0, 0x11, 0x00


	//----- nvinfo : EIATTR_KPARAM_INFO
	.align		4
.L_59:
        /*0038*/ 	.byte	0x04, 0x17
        /*003a*/ 	.short	(.L_61 - .L_60)
.L_60:
        /*003c*/ 	.word	0x00000000
        /*0040*/ 	.short	0x0004
        /*0042*/ 	.short	0x001c
        /*0044*/ 	.byte	0x00, 0xf0, 0x11, 0x00


	//----- nvinfo : EIATTR_KPARAM_INFO
	.align		4
.L_61:
        /*0048*/ 	.byte	0x04, 0x17
        /*004a*/ 	.short	(.L_63 - .L_62)
.L_62:
        /*004c*/ 	.word	0x00000000
        /*0050*/ 	.short	0x0003
        /*0052*/ 	.short	0x0018
        /*0054*/ 	.byte	0x00, 0xf0, 0x11, 0x00


	//----- nvinfo : EIATTR_KPARAM_INFO
	.align		4
.L_63:
        /*0058*/ 	.byte	0x04, 0x17
        /*005a*/ 	.short	(.L_65 - .L_64)
.L_64:
        /*005c*/ 	.word	0x00000000
        /*0060*/ 	.short	0x0002
        /*0062*/ 	.short	0x0010
        /*0064*/ 	.byte	0x00, 0xf5, 0x21, 0x00


	//----- nvinfo : EIATTR_KPARAM_INFO
	.align		4
.L_65:
        /*0068*/ 	.byte	0x04, 0x17
        /*006a*/ 	.short	(.L_67 - .L_66)
.L_66:
        /*006c*/ 	.word	0x00000000
        /*0070*/ 	.short	0x0001
        /*0072*/ 	.short	0x0008
        /*0074*/ 	.byte	0x00, 0xf5, 0x21, 0x00


	//----- nvinfo : EIATTR_KPARAM_INFO
	.align		4
.L_67:
        /*0078*/ 	.byte	0x04, 0x17
        /*007a*/ 	.short	(.L_69 - .L_68)
.L_68:
        /*007c*/ 	.word	0x00000000
        /*0080*/ 	.short	0x0000
        /*0082*/ 	.short	0x0000
        /*0084*/ 	.byte	0x00, 0xf5, 0x21, 0x00


	//----- nvinfo : EIATTR_SPARSE_MMA_MASK
	.align		4
.L_69:
        /*0088*/ 	.byte	0x03, 0x50
        /*008a*/ 	.short	0x0000


	//----- nvinfo : EIATTR_MAXREG_COUNT
	.align		4
        /*008c*/ 	.byte	0x03, 0x1b
        /*008e*/ 	.short	0x00ff


	//----- nvinfo : EIATTR_MERCURY_ISA_VERSION
	.align		4
        /*0090*/ 	.byte	0x03, 0x5f
        /*0092*/ 	.short	0x0101


	//----- nvinfo : EIATTR_VRC_CTA_INIT_COUNT
	.align		4
        /*0094*/ 	.byte	0x02, 0x4a
	.zero		1
	.zero		1


	//----- nvinfo : EIATTR_EXIT_INSTR_OFFSETS
	.align		4
        /*0098*/ 	.byte	0x04, 0x1c
        /*009a*/ 	.short	(.L_71 - .L_70)


	//   ....[0]....
.L_70:
        /*009c*/ 	.word	0x000000a0


	//   ....[1]....
        /*00a0*/ 	.word	0x00001e60


	//----- nvinfo : EIATTR_CRS_STACK_SIZE
	.align		4
.L_71:
        /*00a4*/ 	.byte	0x04, 0x1e
        /*00a6*/ 	.short	(.L_73 - .L_72)
.L_72:
        /*00a8*/ 	.word	0x00000000


	//----- nvinfo : EIATTR_CBANK_PARAM_SIZE
	.align		4
.L_73:
        /*00ac*/ 	.byte	0x03, 0x19
        /*00ae*/ 	.short	0x002c


	//----- nvinfo : EIATTR_PARAM_CBANK
	.align		4
        /*00b0*/ 	.byte	0x04, 0x0a
        /*00b2*/ 	.short	(.L_75 - .L_74)
	.align		4
.L_74:
        /*00b4*/ 	.word	index@(.nv.constant0._Z23masked_attention_kernelPKfPKbPfiiiii)
        /*00b8*/ 	.short	0x0380
        /*00ba*/ 	.short	0x002c


	//----- nvinfo : EIATTR_SW_WAR
	.align		4
.L_75:
        /*00bc*/ 	.byte	0x04, 0x36
        /*00be*/ 	.short	(.L_77 - .L_76)
.L_76:
        /*00c0*/ 	.word	0x00000008
.L_77:


//--------------------- .nv.info._Z12geglu_kernelPKfPfiii --------------------------
	.section	.nv.info._Z12geglu_kernelPKfPfiii,"",@"SHT_CUDA_INFO"
	.sectionflags	@""
	.align	4


	//----- nvinfo : EIATTR_CUDA_API_VERSION
	.align		4
        /*0000*/ 	.byte	0x04, 0x37
        /*0002*/ 	.short	(.L_79 - .L_78)
.L_78:
        /*0004*/ 	.word	0x00000082


	//----- nvinfo : EIATTR_KPARAM_INFO
	.align		4
.L_79:
        /*0008*/ 	.byte	0x04, 0x17
        /*000a*/ 	.short	(.L_81 - .L_80)
.L_80:
        /*000c*/ 	.word	0x00000000
        /*0010*/ 	.short	0x0004
        /*0012*/ 	.short	0x0018
        /*0014*/ 	.byte	0x00, 0xf0, 0x11, 0x00


	//----- nvinfo : EIATTR_KPARAM_INFO
	.align		4
.L_81:
        /*0018*/ 	.byte	0x04, 0x17
        /*001a*/ 	.short	(.L_83 - .L_82)
.L_82:
        /*001c*/ 	.word	0x00000000
        /*0020*/ 	.short	0x0003
        /*0022*/ 	.short	0x0014
        /*0024*/ 	.byte	0x00, 0xf0, 0x11, 0x00


	//----- nvinfo : EIATTR_KPARAM_INFO
	.align		4
.L_83:
        /*0028*/ 	.byte	0x04, 0x17
        /*002a*/ 	.short	(.L_85 - .L_84)
.L_84:
        /*002c*/ 	.word	0x00000000
        /*0030*/ 	.short	0x0002
        /*0032*/ 	.short	0x0010
        /*0034*/ 	.byte	0x00, 0xf0, 0x11, 0x00


	//----- nvinfo : EIATTR_KPARAM_INFO
	.align		4
.L_85:
        /*0038*/ 	.byte	0x04, 0x17
        /*003a*/ 	.short	(.L_87 - .L_86)
.L_86:
        /*003c*/ 	.word	0x00000000
        /*0040*/ 	.short	0x0001
        /*0042*/ 	.short	0x0008
        /*0044*/ 	.byte	0x00, 0xf5, 0x21, 0x00


	//----- nvinfo : EIATTR_KPARAM_INFO
	.align		4
.L_87:
        /*0048*/ 	.byte	0x04, 0x17
        /*004a*/ 	.short	(.L_89 - .L_88)
.L_88:
        /*004c*/ 	.word	0x00000000
        /*0050*/ 	.short	0x0000
        /*0052*/ 	.short	0x0000
        /*0054*/ 	.byte	0x00, 0xf5, 0x21, 0x00


	//----- nvinfo : EIATTR_SPARSE_MMA_MASK
	.align		4
.L_89:
        /*0058*/ 	.byte	0x03, 0x50
        /*005a*/ 	.short	0x0000


	//----- nvinfo : EIATTR_MAXREG_COUNT
	.align		4
        /*005c*/ 	.byte	0x03, 0x1b
        /*005e*/ 	.short	0x00ff


	//----- nvinfo : EIATTR_MERCURY_ISA_VERSION
	.align		4
        /*0060*/ 	.byte	0x03, 0x5f
        /*0062*/ 	.short	0x0101


	//----- nvinfo : EIATTR_VRC_CTA_INIT_COUNT
	.align		4
        /*0064*/ 	.byte	0x02, 0x4a
	.zero		1
	.zero		1


	//----- nvinfo : EIATTR_EXIT_INSTR_OFFSETS
	.align		4
        /*0068*/ 	.byte	0x04, 0x1c
        /*006a*/ 	.short	(.L_91 - .L_90)


	//   ....[0]....
.L_90:
        /*006c*/ 	.word	0x00000250


	//   ....[1]....
        /*0070*/ 	.word	0x00000910


	//----- nvinfo : EIATTR_CRS_STACK_SIZE
	.align		4
.L_91:
        /*0074*/ 	.byte	0x04, 0x1e
        /*0076*/ 	.short	(.L_93 - .L_92)
.L_92:
        /*0078*/ 	.word	0x00000000


	//----- nvinfo : EIATTR_CBANK_PARAM_SIZE
	.align		4
.L_93:
        /*007c*/ 	.byte	0x03, 0x19
        /*007e*/ 	.short	0x001c


	//----- nvinfo : EIATTR_PARAM_CBANK
	.align		4
        /*0080*/ 	.byte	0x04, 0x0a
        /*0082*/ 	.short	(.L_95 - .L_94)
	.align		4
.L_94:
        /*0084*/ 	.word	index@(.nv.constant0._Z12geglu_kernelPKfPfiii)
        /*0088*/ 	.short	0x0380
        /*008a*/ 	.short	0x001c


	//----- nvinfo : EIATTR_SW_WAR
	.align		4
.L_95:
        /*008c*/ 	.byte	0x04, 0x36
        /*008e*/ 	.short	(.L_97 - .L_96)
.L_96:
        /*0090*/ 	.word	0x00000008
.L_97:


//--------------------- .nv.callgraph             --------------------------
	.section	.nv.callgraph,"",@"SHT_CUDA_CALLGRAPH"
	.align	4
	.sectionentsize	8
	.align		4
        /*0000*/ 	.word	0x00000000
	.align		4
        /*0004*/ 	.word	0xffffffff
	.align		4
        /*0008*/ 	.word	0x00000000
	.align		4
        /*000c*/ 	.word	0xfffffffe
	.align		4
        /*0010*/ 	.word	0x00000000
	.align		4
        /*0014*/ 	.word	0xfffffffd
	.align		4
        /*0018*/ 	.word	0x00000000
	.align		4
        /*001c*/ 	.word	0xfffffffc


//--------------------- .text._Z17layer_norm_kernelPKfPfiiiS1_S1_ --------------------------
	.section	.text._Z17layer_norm_kernelPKfPfiiiS1_S1_,"ax",@progbits
	.align	128
        .global         _Z17layer_norm_kernelPKfPfiiiS1_S1_
        .type           _Z17layer_norm_kernelPKfPfiiiS1_S1_,@function
        .size           _Z17layer_norm_kernelPKfPfiiiS1_S1_,(.L_x_110 - _Z17layer_norm_kernelPKfPfiiiS1_S1_)
        .other          _Z17layer_norm_kernelPKfPfiiiS1_S1_,@"STO_CUDA_ENTRY STV_DEFAULT"
_Z17layer_norm_kernelPKfPfiiiS1_S1_:
.text._Z17layer_norm_kernelPKfPfiiiS1_S1_:
[----:B------:R-:W-:Y:S08]  /*0000*/  LDC R1, c[0x0][0x37c] ;  /* 0x0000df00ff017b82 */ /* 0x000ff00000000800 */
[----:B------:R-:W0:Y:S01]  /*0010*/  LDC R4, c[0x0][0x394] ;  /* 0x0000e500ff047b82 */ /* 0x000e220000000800 */
[----:B------:R-:W1:Y:S07]  /*0020*/  S2R R3, SR_TID.X ;  /* 0x0000000000037919 */ /* 0x000e6e0000002100 */
[----:B------:R-:W2:Y:S08]  /*0030*/  LDC R5, c[0x0][0x398] ;  /* 0x0000e600ff057b82 */ /* 0x000eb00000000800 */
[----:B------:R-:W1:Y:S01]  /*0040*/  S2UR UR4, SR_CTAID.X ;  /* 0x00000000000479c3 */ /* 0x000e620000002500 */
[----:B0-----:R-:W-:-:S07]  /*0050*/  IABS R9, R4 ;  /* 0x0000000400097213 */ /* 0x001fce0000000000 */
[----:B------:R-:W1:Y:S01]  /*0060*/  LDC R0, c[0x0][0x360] ;  /* 0x0000d800ff007b82 */ /* 0x000e620000000800 */
[----:B------:R-:W0:Y:S08]  /*0070*/  I2F.RP R2, R9 ;  /* 0x0000000900027306 */ /* 0x000e300000209400 */
[----:B0-----:R-:W0:Y:S01]  /*0080*/  MUFU.RCP R2, R2 ;  /* 0x0000000200027308 */ /* 0x001e220000001000 */
[----:B-1----:R-:W-:Y:S01]  /*0090*/  IMAD R0, R0, UR4, R3 ;  /* 0x0000000400007c24 */ /* 0x002fe2000f8e0203 */
[----:B------:R-:W1:Y:S04]  /*00a0*/  LDCU UR4, c[0x0][0x390] ;  /* 0x00007200ff0477ac */ /* 0x000e680008000800 */
[----:B------:R-:W-:-:S02]  /*00b0*/  IABS R10, R0 ;  /* 0x00000000000a7213 */ /* 0x000fc40000000000 */
[----:B0-----:R-:W-:Y:S02]  /*00c0*/  IADD3 R6, PT, PT, R2, 0xffffffe, RZ ;  /* 0x0ffffffe02067810 */ /* 0x001fe40007ffe0ff */
[----:B--2---:R-:W-:Y:S02]  /*00d0*/  IABS R2, R5 ;  /* 0x0000000500027213 */ /* 0x004fe40000000000 */
[----:B------:R0:W2:Y:S02]  /*00e0*/  F2I.FTZ.U32.TRUNC.NTZ R7, R6 ;  /* 0x0000000600077305 */ /* 0x0000a4000021f000 */
[----:B0-----:R-:W-:Y:S01]  /*00f0*/  HFMA2 R6, -RZ, RZ, 0, 0 ;  /* 0x00000000ff067431 */ /* 0x001fe200000001ff */
[----:B--2---:R-:W-:-:S05]  /*0100*/  IADD3 R8, PT, PT, RZ, -R7, RZ ;  /* 0x80000007ff087210 */ /* 0x004fca0007ffe0ff */
[----:B------:R-:W-:Y:S02]  /*0110*/  IMAD R3, R8, R9, RZ ;  /* 0x0000000908037224 */ /* 0x000fe400078e02ff */
[----:B------:R-:W0:Y:S02]  /*0120*/  I2F.RP R8, R2 ;  /* 0x0000000200087306 */ /* 0x000e240000209400 */
[----:B------:R-:W-:-:S06]  /*0130*/  IMAD.HI.U32 R7, R7, R3, R6 ;  /* 0x0000000307077227 */ /* 0x000fcc00078e0006 */
[----:B------:R-:W-:-:S05]  /*0140*/  IMAD.HI.U32 R3, R7, R10, RZ ;  /* 0x0000000a07037227 */ /* 0x000fca00078e00ff */
[----:B------:R-:W-:Y:S01]  /*0150*/  IADD3 R6, PT, PT, -R3, RZ, RZ ;  /* 0x000000ff03067210 */ /* 0x000fe20007ffe1ff */
[----:B0-----:R-:W0:Y:S04]  /*0160*/  MUFU.RCP R8, R8 ;  /* 0x0000000800087308 */ /* 0x001e280000001000 */
[----:B------:R-:W-:-:S05]  /*0170*/  IMAD R6, R9, R6, R10 ;  /* 0x0000000609067224 */ /* 0x000fca00078e020a */
[----:B------:R-:W-:Y:S02]  /*0180*/  ISETP.GT.U32.AND P1, PT, R9, R6, PT ;  /* 0x000000060900720c */ /* 0x000fe40003f24070 */
[----:B0-----:R-:W-:Y:S01]  /*0190*/  IADD3 R7, PT, PT, R8, 0xffffffe, RZ ;  /* 0x0ffffffe08077810 */ /* 0x001fe20007ffe0ff */
[----:B-1----:R-:W-:-:S10]  /*01a0*/  IMAD R8, R4, UR4, RZ ;  /* 0x0000000404087c24 */ /* 0x002fd4000f8e02ff */
[-C--:B------:R-:W-:Y:S01]  /*01b0*/  @!P1 IADD3 R6, PT, PT, R6, -R9.reuse, RZ ;  /* 0x8000000906069210 */ /* 0x080fe20007ffe0ff */
[----:B------:R-:W0:Y:S01]  /*01c0*/  F2I.FTZ.U32.TRUNC.NTZ R7, R7 ;  /* 0x0000000700077305 */ /* 0x000e22000021f000 */
[----:B------:R-:W-:Y:S02]  /*01d0*/  @!P1 IADD3 R3, PT, PT, R3, 0x1, RZ ;  /* 0x0000000103039810 */ /* 0x000fe40007ffe0ff */
[----:B------:R-:W-:Y:S02]  /*01e0*/  ISETP.GE.U32.AND P0, PT, R6, R9, PT ;  /* 0x000000090600720c */ /* 0x000fe40003f06070 */
[----:B------:R-:W-:Y:S02]  /*01f0*/  LOP3.LUT R6, R0, R4, RZ, 0x3c, !PT ;  /* 0x0000000400067212 */ /* 0x000fe400078e3cff */
[----:B------:R-:W-:Y:S02]  /*0200*/  ISETP.NE.AND P1, PT, R4, RZ, PT ;  /* 0x000000ff0400720c */ /* 0x000fe40003f25270 */
[----:B------:R-:W-:-:S02]  /*0210*/  ISETP.GE.AND P2, PT, R6, RZ, PT ;  /* 0x000000ff0600720c */ /* 0x000fc40003f46270 */
[----:B------:R-:W-:Y:S02]  /*0220*/  MOV R6, RZ ;  /* 0x000000ff00067202 */ /* 0x000fe40000000f00 */
[----:B0-----:R-:W-:-:S03]  /*0230*/  IADD3 R9, PT, PT, RZ, -R7, RZ ;  /* 0x80000007ff097210 */ /* 0x001fc60007ffe0ff */
[----:B------:R-:W-:Y:S02]  /*0240*/  @P0 IADD3 R3, PT, PT, R3, 0x1, RZ ;  /* 0x0000000103030810 */ /* 0x000fe40007ffe0ff */
[----:B------:R-:W-:-:S04]  /*0250*/  IMAD R9, R9, R2, RZ ;  /* 0x0000000209097224 */ /* 0x000fc800078e02ff */
[----:B------:R-:W-:Y:S01]  /*0260*/  @!P2 IADD3 R3, PT, PT, -R3, RZ, RZ ;  /* 0x000000ff0303a210 */ /* 0x000fe20007ffe1ff */
[----:B------:R-:W-:Y:S01]  /*0270*/  IMAD.HI.U32 R6, R7, R9, R6 ;  /* 0x0000000907067227 */ /* 0x000fe200078e0006 */
[----:B------:R-:W-:-:S04]  /*0280*/  @!P1 LOP3.LUT R3, RZ, R4, RZ, 0x33, !PT ;  /* 0x00000004ff039212 */ /* 0x000fc800078e33ff */
[----:B------:R-:W-:Y:S01]  /*0290*/  IABS R11, R3 ;  /* 0x00000003000b7213 */ /* 0x000fe20000000000 */
[----:B------:R-:W-:Y:S01]  /*02a0*/  IMAD.HI.U32 R7, R6, R10, RZ ;  /* 0x0000000a06077227 */ /* 0x000fe200078e00ff */
[----:B------:R-:W-:-:S03]  /*02b0*/  LOP3.LUT R3, R3, R5, RZ, 0x3c, !PT ;  /* 0x0000000503037212 */ /* 0x000fc600078e3cff */
[----:B------:R-:W-:Y:S01]  /*02c0*/  IMAD.HI.U32 R6, R6, R11, RZ ;  /* 0x0000000b06067227 */ /* 0x000fe200078e00ff */
[----:B------:R-:W-:Y:S02]  /*02d0*/  IADD3 R7, PT, PT, -R7, RZ, RZ ;  /* 0x000000ff07077210 */ /* 0x000fe40007ffe1ff */
[----:B------:R-:W-:-:S03]  /*02e0*/  ISETP.GE.AND P3, PT, R3, RZ, PT ;  /* 0x000000ff0300720c */ /* 0x000fc60003f66270 */
[----:B------:R-:W-:Y:S01]  /*02f0*/  IMAD R9, R2, R7, R10 ;  /* 0x0000000702097224 */ /* 0x000fe200078e020a */
[----:B------:R-:W-:-:S04]  /*0300*/  IADD3 R7, PT, PT, -R6, RZ, RZ ;  /* 0x000000ff06077210 */ /* 0x000fc80007ffe1ff */
[C---:B------:R-:W-:Y:S01]  /*0310*/  ISETP.GT.U32.AND P1, PT, R2.reuse, R9, PT ;  /* 0x000000090200720c */ /* 0x040fe20003f24070 */
[----:B------:R-:W-:Y:S02]  /*0320*/  IMAD R7, R2, R7, R11 ;  /* 0x0000000702077224 */ /* 0x000fe400078e020b */
[----:B------:R-:W-:-:S03]  /*0330*/  IMAD R11, R8, R5, RZ ;  /* 0x00000005080b7224 */ /* 0x000fc600078e02ff */
[----:B------:R-:W-:Y:S02]  /*0340*/  ISETP.GT.U32.AND P0, PT, R2, R7, PT ;  /* 0x000000070200720c */ /* 0x000fe40003f04070 */
[----:B------:R-:W-:-:S05]  /*0350*/  ISETP.GE.AND P4, PT, R0, R11, PT ;  /* 0x0000000b0000720c */ /* 0x000fca0003f86270 */
[----:B------:R-:W-:-:S04]  /*0360*/  @!P1 IADD3 R9, PT, PT, R9, -R2, RZ ;  /* 0x8000000209099210 */ /* 0x000fc80007ffe0ff */
[----:B------:R-:W-:Y:S02]  /*0370*/  ISETP.GT.U32.AND P2, PT, R2, R9, PT ;  /* 0x000000090200720c */ /* 0x000fe40003f44070 */
[-C--:B------:R-:W-:Y:S02]  /*0380*/  @!P0 IADD3 R7, PT, PT, R7, -R2.reuse, RZ ;  /* 0x8000000207078210 */ /* 0x080fe40007ffe0ff */
[----:B------:R-:W-:Y:S02]  /*0390*/  @!P0 IADD3 R6, PT, PT, R6, 0x1, RZ ;  /* 0x0000000106068810 */ /* 0x000fe40007ffe0ff */
[----:B------:R-:W-:Y:S02]  /*03a0*/  ISETP.GE.U32.AND P1, PT, R7, R2, PT ;  /* 0x000000020700720c */ /* 0x000fe40003f26070 */
[----:B------:R-:W-:-:S05]  /*03b0*/  ISETP.GE.AND P0, PT, R0, RZ, PT ;  /* 0x000000ff0000720c */ /* 0x000fca0003f06270 */
[----:B------:R-:W-:Y:S02]  /*03c0*/  @!P2 IADD3 R9, PT, PT, R9, -R2, RZ ;  /* 0x800000020909a210 */ /* 0x000fe40007ffe0ff */
[----:B------:R-:W-:-:S04]  /*03d0*/  ISETP.NE.AND P2, PT, R5, RZ, PT ;  /* 0x000000ff0500720c */ /* 0x000fc80003f45270 */
[----:B------:R-:W-:Y:S01]  /*03e0*/  @P1 IADD3 R6, PT, PT, R6, 0x1, RZ ;  /* 0x0000000106061810 */ /* 0x000fe20007ffe0ff */
[----:B------:R-:W-:Y:S08]  /*03f0*/  @P4 EXIT ;  /* 0x000000000000494d */ /* 0x000ff00003800000 */
[----:B------:R-:W-:Y:S01]  /*0400*/  ISETP.GE.AND P1, PT, R4, 0x1, PT ;  /* 0x000000010400780c */ /* 0x000fe20003f26270 */
[----:B------:R-:W0:Y:S01]  /*0410*/  LDCU.64 UR6, c[0x0][0x358] ;  /* 0x00006b00ff0677ac */ /* 0x000e220008000a00 */
[----:B------:R-:W-:Y:S02]  /*0420*/  LOP3.LUT R3, RZ, R5, RZ, 0x33, !PT ;  /* 0x00000005ff037212 */ /* 0x000fe400078e33ff */
[----:B------:R-:W-:Y:S02]  /*0430*/  @!P0 IADD3 R9, PT, PT, -R9, RZ, RZ ;  /* 0x000000ff09098210 */ /* 0x000fe40007ffe1ff */
[----:B------:R-:W-:Y:S02]  /*0440*/  @!P3 IADD3 R6, PT, PT, -R6, RZ, RZ ;  /* 0x000000ff0606b210 */ /* 0x000fe40007ffe1ff */
[C---:B------:R-:W-:Y:S02]  /*0450*/  SEL R2, R3.reuse, R9, !P2 ;  /* 0x0000000903027207 */ /* 0x040fe40005000000 */
[----:B------:R-:W-:-:S02]  /*0460*/  SEL R3, R3, R6, !P2 ;  /* 0x0000000603037207 */ /* 0x000fc40005000000 */
[----:B------:R-:W-:Y:S01]  /*0470*/  MOV R7, RZ ;  /* 0x000000ff00077202 */ /* 0x000fe20000000f00 */
[----:B------:R-:W-:Y:S06]  /*0480*/  @!P1 BRA `(.L_x_0) ;  /* 0x0000000800089947 */ /* 0x000fec0003800000 */
[C---:B------:R-:W-:Y:S01]  /*0490*/  ISETP.GE.U32.AND P0, PT, R4.reuse, 0x10, PT ;  /* 0x000000100400780c */ /* 0x040fe20003f06070 */
[----:B------:R-:W-:Y:S01]  /*04a0*/  HFMA2 R7, -RZ, RZ, 0, 0 ;  /* 0x00000000ff077431 */ /* 0x000fe200000001ff */
[----:B------:R-:W-:Y:S02]  /*04b0*/  LOP3.LUT R6, R4, 0xf, RZ, 0xc0, !PT ;  /* 0x0000000f04067812 */ /* 0x000fe400078ec0ff */
[----:B------:R-:W-:Y:S02]  /*04c0*/  MOV R8, RZ ;  /* 0x000000ff00087202 */ /* 0x000fe40000000f00 */
[----:B------:R-:W-:-:S07]  /*04d0*/  ISETP.NE.AND P2, PT, R6, RZ, PT ;  /* 0x000000ff0600720c */ /* 0x000fce0003f45270 */
[----:B------:R-:W-:Y:S06]  /*04e0*/  @!P0 BRA `(.L_x_1) ;  /* 0x0000000000e88947 */ /* 0x000fec0003800000 */
[----:B------:R-:W-:Y:S01]  /*04f0*/  IMAD R9, R3, R5, RZ ;  /* 0x0000000503097224 */ /* 0x000fe200078e02ff */
[----:B------:R-:W-:Y:S02]  /*0500*/  LOP3.LUT R8, R4, 0x7ffffff0, RZ, 0xc0, !PT ;  /* 0x7ffffff004087812 */ /* 0x000fe400078ec0ff */
[----:B------:R-:W-:Y:S01]  /*0510*/  MOV R7, RZ ;  /* 0x000000ff00077202 */ /* 0x000fe20000000f00 */
[----:B------:R-:W-:Y:S01]  /*0520*/  IMAD R10, R9, R4, R2 ;  /* 0x00000004090a7224 */ /* 0x000fe200078e0202 */
[----:B------:R-:W-:-:S07]  /*0530*/  IADD3 R11, PT, PT, -R8, RZ, RZ ;  /* 0x000000ff080b7210 */ /* 0x000fce0007ffe1ff */
.L_x_2:
[----:B------:R-:W1:Y:S02]  /*0540*/  LDC.64 R20, c[0x0][0x380] ;  /* 0x0000e000ff147b82 */ /* 0x000e640000000a00 */
[----:B-1----:R-:W-:-:S05]  /*0550*/  IMAD.WIDE R20, R10, 0x4, R20 ;  /* 0x000000040a147825 */ /* 0x002fca00078e0214 */
[----:B0-----:R0:W2:Y:S02]  /*0560*/  LDG.E R28, desc[UR6][R20.64] ;  /* 0x00000006141c7981 */ /* 0x0010a4000c1e1900 */
[----:B0-----:R-:W-:-:S05]  /*0570*/  IMAD.WIDE R20, R5, 0x4, R20 ;  /* 0x0000000405147825 */ /* 0x001fca00078e0214 */
[----:B------:R-:W3:Y:S01]  /*0580*/  LDG.E R9, desc[UR6][R20.64] ;  /* 0x0000000614097981 */ /* 0x000ee2000c1e1900 */
[----:B------:R-:W-:-:S05]  /*0590*/  IMAD.WIDE R18, R5, 0x4, R20 ;  /* 0x0000000405127825 */ /* 0x000fca00078e0214 */
[----:B------:R0:W4:Y:S01]  /*05a0*/  LDG.E R27, desc[UR6][R18.64] ;  /* 0x00000006121b7981 */ /* 0x000122000c1e1900 */
[----:B------:R-:W-:-:S05]  /*05b0*/  IMAD.WIDE R12, R5, 0x4, R18 ;  /* 0x00000004050c7825 */ /* 0x000fca00078e0212 */
[----:B------:R-:W5:Y:S01]  /*05c0*/  LDG.E R26, desc[UR6][R12.64] ;  /* 0x000000060c1a7981 */ /* 0x000f62000c1e1900 */
[----:B------:R-:W-:-:S04]  /*05d0*/  IMAD.WIDE R24, R5, 0x4, R12 ;  /* 0x0000000405187825 */ /* 0x000fc800078e020c */
[C---:B------:R-:W-:Y:S02]  /*05e0*/  IMAD.WIDE R14, R5.reuse, 0x4, R24 ;  /* 0x00000004050e7825 */ /* 0x040fe400078e0218 */
[----:B------:R-:W5:Y:S02]  /*05f0*/  LDG.E R25, desc[UR6][R24.64] ;  /* 0x0000000618197981 */ /* 0x000f64000c1e1900 */
[----:B------:R-:W-:-:S04]  /*0600*/  IMAD.WIDE R22, R5, 0x4, R14 ;  /* 0x0000000405167825 */ /* 0x000fc800078e020e */
[C---:B------:R-:W-:Y:S01]  /*0610*/  IMAD.WIDE R16, R5.reuse, 0x4, R22 ;  /* 0x0000000405107825 */ /* 0x040fe200078e0216 */
[----:B------:R1:W5:Y:S04]  /*0620*/  LDG.E R24, desc[UR6][R14.64] ;  /* 0x000000060e187981 */ /* 0x000368000c1e1900 */
[----:B------:R-:W5:Y:S01]  /*0630*/  LDG.E R23, desc[UR6][R22.64] ;  /* 0x0000000616177981 */ /* 0x000f62000c1e1900 */
[----:B0-----:R-:W-:-:S05]  /*0640*/  IMAD.WIDE R18, R5, 0x4, R16 ;  /* 0x0000000405127825 */ /* 0x001fca00078e0210 */
[----:B------:R-:W5:Y:S01]  /*0650*/  LDG.E R21, desc[UR6][R18.64] ;  /* 0x0000000612157981 */ /* 0x000f62000c1e1900 */
[----:B-1----:R-:W-:-:S03]  /*0660*/  IMAD.WIDE R14, R5, 0x4, R18 ;  /* 0x00000004050e7825 */ /* 0x002fc600078e0212 */
[----:B------:R0:W5:Y:S01]  /*0670*/  LDG.E R22, desc[UR6][R16.64] ;  /* 0x0000000610167981 */ /* 0x000162000c1e1900 */
[----:B------:R-:W-:-:S03]  /*0680*/  IMAD.WIDE R12, R5, 0x4, R14 ;  /* 0x00000004050c7825 */ /* 0x000fc600078e020e */
[----:B------:R1:W5:Y:S01]  /*0690*/  LDG.E R20, desc[UR6][R14.64] ;  /* 0x000000060e147981 */ /* 0x000362000c1e1900 */
[----:B0-----:R-:W-:-:S03]  /*06a0*/  IMAD.WIDE R16, R5, 0x4, R12 ;  /* 0x0000000405107825 */ /* 0x001fc600078e020c */
[----:B------:R-:W5:Y:S01]  /*06b0*/  LDG.E R13, desc[UR6][R12.64] ;  /* 0x000000060c0d7981 */ /* 0x000f62000c1e1900 */
[----:B-1----:R-:W-:-:S03]  /*06c0*/  IMAD.WIDE R14, R5, 0x4, R16 ;  /* 0x00000004050e7825 */ /* 0x002fc600078e0210 */
[----:B------:R0:W5:Y:S02]  /*06d0*/  LDG.E R12, desc[UR6][R16.64] ;  /* 0x00000006100c7981 */ /* 0x000164000c1e1900 */
[C---:B0-----:R-:W-:Y:S02]  /*06e0*/  IMAD.WIDE R16, R5.reuse, 0x4, R14 ;  /* 0x0000000405107825 */ /* 0x041fe400078e020e */
[----:B------:R-:W5:Y:S02]  /*06f0*/  LDG.E R14, desc[UR6][R14.64] ;  /* 0x000000060e0e7981 */ /* 0x000f64000c1e1900 */
[----:B------:R-:W-:Y:S02]  /*0700*/  IMAD.WIDE R18, R5, 0x4, R16 ;  /* 0x0000000405127825 */ /* 0x000fe400078e0210 */
[----:B------:R2:W5:Y:S02]  /*0710*/  LDG.E R29, desc[UR6][R16.64] ;  /* 0x00000006101d7981 */ /* 0x000564000c1e1900 */
[----:B--2---:R-:W-:-:S02]  /*0720*/  FADD R16, R28, R7 ;  /* 0x000000071c107221 */ /* 0x004fc40000000000 */
[----:B------:R0:W2:Y:S02]  /*0730*/  LDG.E R7, desc[UR6][R18.64] ;  /* 0x0000000612077981 */ /* 0x0000a4000c1e1900 */
[----:B0-----:R-:W-:-:S05]  /*0740*/  IMAD.WIDE R18, R5, 0x4, R18 ;  /* 0x0000000405127825 */ /* 0x001fca00078e0212 */
[----:B------:R-:W2:Y:S01]  /*0750*/  LDG.E R28, desc[UR6][R18.64] ;  /* 0x00000006121c7981 */ /* 0x000ea2000c1e1900 */
[----:B---3--:R-:W-:-:S04]  /*0760*/  FADD R9, R16, R9 ;  /* 0x0000000910097221 */ /* 0x008fc80000000000 */
[----:B----4-:R-:W-:-:S04]  /*0770*/  FADD R9, R9, R27 ;  /* 0x0000001b09097221 */ /* 0x010fc80000000000 */
[----:B-----5:R-:W-:-:S04]  /*0780*/  FADD R26, R9, R26 ;  /* 0x0000001a091a7221 */ /* 0x020fc80000000000 */
[----:B------:R-:W-:-:S04]  /*0790*/  FADD R25, R26, R25 ;  /* 0x000000191a197221 */ /* 0x000fc80000000000 */
[----:B------:R-:W-:-:S04]  /*07a0*/  FADD R24, R25, R24 ;  /* 0x0000001819187221 */ /* 0x000fc80000000000 */
[----:B------:R-:W-:-:S04]  /*07b0*/  FADD R23, R24, R23 ;  /* 0x0000001718177221 */ /* 0x000fc80000000000 */
[----:B------:R-:W-:-:S04]  /*07c0*/  FADD R22, R23, R22 ;  /* 0x0000001617167221 */ /* 0x000fc80000000000 */
[----:B------:R-:W-:-:S04]  /*07d0*/  FADD R21, R22, R21 ;  /* 0x0000001516157221 */ /* 0x000fc80000000000 */
[----:B------:R-:W-:Y:S01]  /*07e0*/  FADD R20, R21, R20 ;  /* 0x0000001415147221 */ /* 0x000fe20000000000 */
[----:B------:R-:W-:-:S03]  /*07f0*/  IADD3 R11, PT, PT, R11, 0x10, RZ ;  /* 0x000000100b0b7810 */ /* 0x000fc60007ffe0ff */
[----:B------:R-:W-:Y:S01]  /*0800*/  FADD R13, R20, R13 ;  /* 0x0000000d140d7221 */ /* 0x000fe20000000000 */
[----:B------:R-:W-:-:S03]  /*0810*/  ISETP.NE.AND P0, PT, R11, RZ, PT ;  /* 0x000000ff0b00720c */ /* 0x000fc60003f05270 */
[----:B------:R-:W-:-:S04]  /*0820*/  FADD R13, R13, R12 ;  /* 0x0000000c0d0d7221 */ /* 0x000fc80000000000 */
[----:B------:R-:W-:-:S04]  /*0830*/  FADD R14, R13, R14 ;  /* 0x0000000e0d0e7221 */ /* 0x000fc80000000000 */
[----:B------:R-:W-:Y:S01]  /*0840*/  FADD R14, R14, R29 ;  /* 0x0000001d0e0e7221 */ /* 0x000fe20000000000 */
[----:B------:R-:W-:-:S03]  /*0850*/  LEA R10, R5, R10, 0x4 ;  /* 0x0000000a050a7211 */ /* 0x000fc600078e20ff */
[----:B--2---:R-:W-:-:S04]  /*0860*/  FADD R7, R14, R7 ;  /* 0x000000070e077221 */ /* 0x004fc80000000000 */
[----:B------:R-:W-:Y:S01]  /*0870*/  FADD R7, R7, R28 ;  /* 0x0000001c07077221 */ /* 0x000fe20000000000 */
[----:B------:R-:W-:Y:S06]  /*0880*/  @P0 BRA `(.L_x_2) ;  /* 0xfffffffc002c0947 */ /* 0x000fec000383ffff */
.L_x_1:
[----:B------:R-:W-:Y:S05]  /*0890*/  @!P2 BRA `(.L_x_0) ;  /* 0x000000040004a947 */ /* 0x000fea0003800000 */
[----:B------:R-:W-:Y:S02]  /*08a0*/  ISETP.GE.U32.AND P0, PT, R6, 0x8, PT ;  /* 0x000000080600780c */ /* 0x000fe40003f06070 */
[----:B------:R-:W-:-:S04]  /*08b0*/  LOP3.LUT R9, R4, 0x7, RZ, 0xc0, !PT ;  /* 0x0000000704097812 */ /* 0x000fc800078ec0ff */
[----:B------:R-:W-:-:S07]  /*08c0*/  ISETP.NE.AND P2, PT, R9, RZ, PT ;  /* 0x000000ff0900720c */ /* 0x000fce0003f45270 */
[----:B------:R-:W-:Y:S06]  /*08d0*/  @!P0 BRA `(.L_x_3) ;  /* 0x0000000000708947 */ /* 0x000fec0003800000 */
[----:B------:R-:W1:Y:S01]  /*08e0*/  LDC.64 R22, c[0x0][0x380] ;  /* 0x0000e000ff167b82 */ /* 0x000e620000000a00 */
[----:B------:R-:W-:-:S04]  /*08f0*/  IMAD R6, R3, R4, R8 ;  /* 0x0000000403067224 */ /* 0x000fc800078e0208 */
[----:B------:R-:W-:-:S04]  /*0900*/  IMAD R11, R6, R5, R2 ;  /* 0x00000005060b7224 */ /* 0x000fc800078e0202 */
[----:B-1----:R-:W-:-:S05]  /*0910*/  IMAD.WIDE R22, R11, 0x4, R22 ;  /* 0x000000040b167825 */ /* 0x002fca00078e0216 */
[----:B0-----:R-:W2:Y:S01]  /*0920*/  LDG.E R6, desc[UR6][R22.64] ;  /* 0x0000000616067981 */ /* 0x001ea2000c1e1900 */
[----:B------:R-:W-:-:S04]  /*0930*/  IMAD.WIDE R24, R5, 0x4, R22 ;  /* 0x0000000405187825 */ /* 0x000fc800078e0216 */
[C---:B------:R-:W-:Y:S02]  /*0940*/  IMAD.WIDE R12, R5.reuse, 0x4, R24 ;  /* 0x00000004050c7825 */ /* 0x040fe400078e0218 */
[----:B------:R-:W3:Y:S02]  /*0950*/  LDG.E R25, desc[UR6][R24.64] ;  /* 0x0000000618197981 */ /* 0x000ee4000c1e1900 */
[C---:B------:R-:W-:Y:S02]  /*0960*/  IMAD.WIDE R10, R5.reuse, 0x4, R12 ;  /* 0x00000004050a7825 */ /* 0x040fe400078e020c */
[----:B------:R-:W4:Y:S02]  /*0970*/  LDG.E R13, desc[UR6][R12.64] ;  /* 0x000000060c0d7981 */ /* 0x000f24000c1e1900 */
[C---:B------:R-:W-:Y:S02]  /*0980*/  IMAD.WIDE R14, R5.reuse, 0x4, R10 ;  /* 0x00000004050e7825 */ /* 0x040fe400078e020a */
[----:B------:R-:W5:Y:S02]  /*0990*/  LDG.E R11, desc[UR6][R10.64] ;  /* 0x000000060a0b7981 */ /* 0x000f64000c1e1900 */
[----:B------:R-:W-:-:S02]  /*09a0*/  IMAD.WIDE R16, R5, 0x4, R14 ;  /* 0x0000000405107825 */ /* 0x000fc400078e020e */
[----:B------:R-:W5:Y:S02]  /*09b0*/  LDG.E R15, desc[UR6][R14.64] ;  /* 0x000000060e0f7981 */ /* 0x000f64000c1e1900 */
[C---:B------:R-:W-:Y:S02]  /*09c0*/  IMAD.WIDE R18, R5.reuse, 0x4, R16 ;  /* 0x0000000405127825 */ /* 0x040fe400078e0210 */
[----:B------:R-:W5:Y:S02]  /*09d0*/  LDG.E R17, desc[UR6][R16.64] ;  /* 0x0000000610117981 */ /* 0x000f64000c1e1900 */
[----:B------:R-:W-:Y:S02]  /*09e0*/  IMAD.WIDE R20, R5, 0x4, R18 ;  /* 0x0000000405147825 */ /* 0x000fe400078e0212 */
[----:B------:R-:W5:Y:S04]  /*09f0*/  LDG.E R19, desc[UR6][R18.64] ;  /* 0x0000000612137981 */ /* 0x000f68000c1e1900 */
[----:B------:R-:W5:Y:S01]  /*0a00*/  LDG.E R21, desc[UR6][R20.64] ;  /* 0x0000000614157981 */ /* 0x000f62000c1e1900 */
[----:B------:R-:W-:Y:S01]  /*0a10*/  IADD3 R8, PT, PT, R8, 0x8, RZ ;  /* 0x0000000808087810 */ /* 0x000fe20007ffe0ff */
[----:B--2---:R-:W-:-:S04]  /*0a20*/  FADD R6, R7, R6 ;  /* 0x0000000607067221 */ /* 0x004fc80000000000 */
[----:B---3--:R-:W-:-:S04]  /*0a30*/  FADD R6, R6, R25 ;  /* 0x0000001906067221 */ /* 0x008fc80000000000 */
[----:B----4-:R-:W-:-:S04]  /*0a40*/  FADD R6, R6, R13 ;  /* 0x0000000d06067221 */ /* 0x010fc80000000000 */
[----:B-----5:R-:W-:-:S04]  /*0a50*/  FADD R6, R6, R11 ;  /* 0x0000000b06067221 */ /* 0x020fc80000000000 */
[----:B------:R-:W-:-:S04]  /*0a60*/  FADD R6, R6, R15 ;  /* 0x0000000f06067221 */ /* 0x000fc80000000000 */
[----:B------:R-:W-:-:S04]  /*0a70*/  FADD R6, R6, R17 ;  /* 0x0000001106067221 */ /* 0x000fc80000000000 */
[----:B------:R-:W-:-:S04]  /*0a80*/  FADD R6, R6, R19 ;  /* 0x0000001306067221 */ /* 0x000fc80000000000 */
[----:B------:R-:W-:-:S07]  /*0a90*/  FADD R7, R6, R21 ;  /* 0x0000001506077221 */ /* 0x000fce0000000000 */
.L_x_3:
        /* <DEDUP_REMOVED lines=8> */
[----:B-1----:R-:W-:-:S04]  /*0b20*/  IMAD.WIDE R10, R9, 0x4, R10 ;  /* 0x00000004090a7825 */ /* 0x002fc800078e020a */
[C---:B------:R-:W-:Y:S02]  /*0b30*/  IMAD.WIDE R12, R5.reuse, 0x4, R10 ;  /* 0x00000004050c7825 */ /* 0x040fe400078e020a */
[----:B0-----:R-:W2:Y:S02]  /*0b40*/  LDG.E R10, desc[UR6][R10.64] ;  /* 0x000000060a0a7981 */ /* 0x001ea4000c1e1900 */
[C---:B------:R-:W-:Y:S02]  /*0b50*/  IMAD.WIDE R14, R5.reuse, 0x4, R12 ;  /* 0x00000004050e7825 */ /* 0x040fe400078e020c */
[----:B------:R-:W3:Y:S02]  /*0b60*/  LDG.E R12, desc[UR6][R12.64] ;  /* 0x000000060c0c7981 */ /* 0x000ee4000c1e1900 */
[----:B------:R-:W-:Y:S02]  /*0b70*/  IMAD.WIDE R16, R5, 0x4, R14 ;  /* 0x0000000405107825 */ /* 0x000fe400078e020e */
[----:B------:R-:W4:Y:S04]  /*0b80*/  LDG.E R14, desc[UR6][R14.64] ;  /* 0x000000060e0e7981 */ /* 0x000f28000c1e1900 */
[----:B------:R-:W5:Y:S01]  /*0b90*/  LDG.E R16, desc[UR6][R16.64] ;  /* 0x0000000610107981 */ /* 0x000f62000c1e1900 */
[----:B------:R-:W-:Y:S01]  /*0ba0*/  IADD3 R8, PT, PT, R8, 0x4, RZ ;  /* 0x0000000408087810 */ /* 0x000fe20007ffe0ff */
[----:B--2---:R-:W-:-:S04]  /*0bb0*/  FADD R7, R7, R10 ;  /* 0x0000000a07077221 */ /* 0x004fc80000000000 */
[----:B---3--:R-:W-:-:S04]  /*0bc0*/  FADD R7, R7, R12 ;  /* 0x0000000c07077221 */ /* 0x008fc80000000000 */
[----:B----4-:R-:W-:-:S04]  /*0bd0*/  FADD R7, R7, R14 ;  /* 0x0000000e07077221 */ /* 0x010fc80000000000 */
[----:B-----5:R-:W-:-:S07]  /*0be0*/  FADD R7, R7, R16 ;  /* 0x0000001007077221 */ /* 0x020fce0000000000 */
.L_x_4:
[----:B------:R-:W-:Y:S05]  /*0bf0*/  @!P2 BRA `(.L_x_0) ;  /* 0x00000000002ca947 */ /* 0x000fea0003800000 */
[----:B------:R-:W1:Y:S01]  /*0c00*/  LDC.64 R10, c[0x0][0x380] ;  /* 0x0000e000ff0a7b82 */ /* 0x000e620000000a00 */
[----:B------:R-:W-:Y:S01]  /*0c10*/  IMAD R8, R3, R4, R8 ;  /* 0x0000000403087224 */ /* 0x000fe200078e0208 */
[----:B------:R-:W-:-:S03]  /*0c20*/  IADD3 R12, PT, PT, -R6, RZ, RZ ;  /* 0x000000ff060c7210 */ /* 0x000fc60007ffe1ff */
[----:B------:R-:W-:-:S07]  /*0c30*/  IMAD R6, R8, R5, R2 ;  /* 0x0000000508067224 */ /* 0x000fce00078e0202 */
.L_x_5:
[----:B-1----:R-:W-:-:S06]  /*0c40*/  IMAD.WIDE R8, R6, 0x4, R10 ;  /* 0x0000000406087825 */ /* 0x002fcc00078e020a */
[----:B0-----:R-:W2:Y:S01]  /*0c50*/  LDG.E R8, desc[UR6][R8.64] ;  /* 0x0000000608087981 */ /* 0x001ea2000c1e1900 */
[----:B------:R-:W-:Y:S02]  /*0c60*/  IADD3 R12, PT, PT, R12, 0x1, RZ ;  /* 0x000000010c0c7810 */ /* 0x000fe40007ffe0ff */
[----:B------:R-:W-:Y:S02]  /*0c70*/  IADD3 R6, PT, PT, R6, R5, RZ ;  /* 0x0000000506067210 */ /* 0x000fe40007ffe0ff */
[----:B------:R-:W-:Y:S01]  /*0c80*/  ISETP.NE.AND P0, PT, R12, RZ, PT ;  /* 0x000000ff0c00720c */ /* 0x000fe20003f05270 */
[----:B--2---:R-:W-:-:S12]  /*0c90*/  FADD R7, R8, R7 ;  /* 0x0000000708077221 */ /* 0x004fd80000000000 */
[----:B------:R-:W-:Y:S05]  /*0ca0*/  @P0 BRA `(.L_x_5) ;  /* 0xfffffffc00e40947 */ /* 0x000fea000383ffff */
.L_x_0:
[----:B------:R-:W-:Y:S01]  /*0cb0*/  I2FP.F32.S32 R4, R4 ;  /* 0x0000000400047245 */ /* 0x000fe20000201400 */
[----:B------:R-:W-:Y:S03]  /*0cc0*/  BSSY.RECONVERGENT B0, `(.L_x_6) ;  /* 0x000000c000007945 */ /* 0x000fe60003800200 */
[----:B------:R-:W1:Y:S08]  /*0cd0*/  MUFU.RCP R5, R4 ;  /* 0x0000000400057308 */ /* 0x000e700000001000 */
[----:B------:R-:W2:Y:S01]  /*0ce0*/  FCHK P0, R7, R4 ;  /* 0x0000000407007302 */ /* 0x000ea20000000000 */
[----:B-1----:R-:W-:-:S04]  /*0cf0*/  FFMA R6, -R4, R5, 1 ;  /* 0x3f80000004067423 */ /* 0x002fc80000000105 */
[----:B------:R-:W-:-:S04]  /*0d00*/  FFMA R6, R5, R6, R5 ;  /* 0x0000000605067223 */ /* 0x000fc80000000005 */
[----:B------:R-:W-:-:S04]  /*0d10*/  FFMA R5, R6, R7, RZ ;  /* 0x0000000706057223 */ /* 0x000fc800000000ff */
[----:B------:R-:W-:-:S04]  /*0d20*/  FFMA R8, -R4, R5, R7 ;  /* 0x0000000504087223 */ /* 0x000fc80000000107 */
[----:B------:R-:W-:Y:S01]  /*0d30*/  FFMA R5, R6, R8, R5 ;  /* 0x0000000806057223 */ /* 0x000fe20000000005 */
[----:B--2---:R-:W-:Y:S06]  /*0d40*/  @!P0 BRA `(.L_x_7) ;  /* 0x00000000000c8947 */ /* 0x004fec0003800000 */
[----:B------:R-:W-:-:S07]  /*0d50*/  MOV R8, 0xd70 ;  /* 0x00000d7000087802 */ /* 0x000fce0000000f00 */
[----:B0-----:R-:W-:Y:S05]  /*0d60*/  CALL.REL.NOINC `($__internal_1_$__cuda_sm3x_div_rn_noftz_f32_slowpath) ;  /* 0x0000000c00f07944 */ /* 0x001fea0003c00000 */
[----:B------:R-:W-:-:S07]  /*0d70*/  MOV R5, R6 ;  /* 0x0000000600057202 */ /* 0x000fce0000000f00 */
.L_x_7:
[----:B0-----:R-:W-:Y:S05]  /*0d80*/  BSYNC.RECONVERGENT B0 ;  /* 0x0000000000007941 */ /* 0x001fea0003800200 */
.L_x_6:
[----:B------:R-:W-:Y:S01]  /*0d90*/  HFMA2 R9, -RZ, RZ, 0, 0 ;  /* 0x00000000ff097431 */ /* 0x000fe200000001ff */
[----:B------:R-:W-:Y:S06]  /*0da0*/  @!P1 BRA `(.L_x_8) ;  /* 0x0000000800909947 */ /* 0x000fec0003800000 */
[----:B------:R-:W0:Y:S01]  /*0db0*/  LDCU UR5, c[0x0][0x394] ;  /* 0x00007280ff0577ac */ /* 0x000e220008000800 */
[----:B------:R-:W-:Y:S01]  /*0dc0*/  CS2R R8, SRZ ;  /* 0x0000000000087805 */ /* 0x000fe2000001ff00 */
[----:B0-----:R-:W-:Y:S02]  /*0dd0*/  UISETP.GE.U32.AND UP1, UPT, UR5, 0x10, UPT ;  /* 0x000000100500788c */ /* 0x001fe4000bf26070 */
[----:B------:R-:W-:-:S04]  /*0de0*/  ULOP3.LUT UR8, UR5, 0xf, URZ, 0xc0, !UPT ;  /* 0x0000000f05087892 */ /* 0x000fc8000f8ec0ff */
[----:B------:R-:W-:-:S03]  /*0df0*/  UISETP.NE.AND UP0, UPT, UR8, URZ, UPT ;  /* 0x000000ff0800728c */ /* 0x000fc6000bf05270 */
[----:B------:R-:W-:Y:S08]  /*0e00*/  BRA.U !UP1, `(.L_x_9) ;  /* 0x0000000509307547 */ /* 0x000ff0000b800000 */
[----:B------:R-:W0:Y:S01]  /*0e10*/  LDC R10, c[0x0][0x398] ;  /* 0x0000e600ff0a7b82 */ /* 0x000e220000000800 */
[----:B------:R-:W-:Y:S01]  /*0e20*/  ULOP3.LUT UR9, UR5, 0x7ffffff0, URZ, 0xc0, !UPT ;  /* 0x7ffffff005097892 */ /* 0x000fe2000f8ec0ff */
[----:B------:R-:W-:-:S03]  /*0e30*/  MOV R9, RZ ;  /* 0x000000ff00097202 */ /* 0x000fc60000000f00 */
[----:B------:R-:W-:Y:S02]  /*0e40*/  UIADD3 UR4, UPT, UPT, -UR9, URZ, URZ ;  /* 0x000000ff09047290 */ /* 0x000fe4000fffe1ff */
[----:B------:R-:W-:Y:S01]  /*0e50*/  MOV R8, UR9 ;  /* 0x0000000900087c02 */ /* 0x000fe20008000f00 */
[----:B0-----:R-:W-:-:S04]  /*0e60*/  IMAD R7, R3, R10, RZ ;  /* 0x0000000a03077224 */ /* 0x001fc800078e02ff */
[----:B------:R-:W-:-:S07]  /*0e70*/  IMAD R7, R7, UR5, R2 ;  /* 0x0000000507077c24 */ /* 0x000fce000f8e0202 */
.L_x_10:
[----:B------:R-:W0:Y:S02]  /*0e80*/  LDC.64 R24, c[0x0][0x380] ;  /* 0x0000e000ff187b82 */ /* 0x000e240000000a00 */
[----:B0-----:R-:W-:-:S05]  /*0e90*/  IMAD.WIDE R24, R7, 0x4, R24 ;  /* 0x0000000407187825 */ /* 0x001fca00078e0218 */
[----:B------:R0:W2:Y:S01]  /*0ea0*/  LDG.E R6, desc[UR6][R24.64] ;  /* 0x0000000618067981 */ /* 0x0000a2000c1e1900 */
        /* <DEDUP_REMOVED lines=8> */
[----:B------:R1:W5:Y:S04]  /*0f30*/  LDG.E R15, desc[UR6][R22.64] ;  /* 0x00000006160f7981 */ /* 0x000368000c1e1900 */
[----:B------:R1:W5:Y:S01]  /*0f40*/  LDG.E R13, desc[UR6][R20.64] ;  /* 0x00000006140d7981 */ /* 0x000362000c1e1900 */
[----:B------:R-:W-:-:S05]  /*0f50*/  IMAD.WIDE R18, R10, 0x4, R20 ;  /* 0x000000040a127825 */ /* 0x000fca00078e0214 */
[----:B------:R1:W5:Y:S01]  /*0f60*/  LDG.E R11, desc[UR6][R18.64] ;  /* 0x00000006120b7981 */ /* 0x000362000c1e1900 */
[----:B------:R-:W-:-:S04]  /*0f70*/  IMAD.WIDE R28, R10, 0x4, R18 ;  /* 0x000000040a1c7825 */ /* 0x000fc800078e0212 */
[C---:B------:R-:W-:Y:S02]  /*0f80*/  IMAD.WIDE R26, R10.reuse, 0x4, R28 ;  /* 0x000000040a1a7825 */ /* 0x040fe400078e021c */
[----:B------:R-:W5:Y:S02]  /*0f90*/  LDG.E R28, desc[UR6][R28.64] ;  /* 0x000000061c1c7981 */ /* 0x000f64000c1e1900 */
[C---:B0-----:R-:W-:Y:S02]  /*0fa0*/  IMAD.WIDE R24, R10.reuse, 0x4, R26 ;  /* 0x000000040a187825 */ /* 0x041fe400078e021a */
[----:B------:R-:W5:Y:S02]  /*0fb0*/  LDG.E R26, desc[UR6][R26.64] ;  /* 0x000000061a1a7981 */ /* 0x000f64000c1e1900 */
[C---:B-1----:R-:W-:Y:S02]  /*0fc0*/  IMAD.WIDE R22, R10.reuse, 0x4, R24 ;  /* 0x000000040a167825 */ /* 0x042fe400078e0218 */
[----:B------:R-:W5:Y:S02]  /*0fd0*/  LDG.E R24, desc[UR6][R24.64] ;  /* 0x0000000618187981 */ /* 0x000f64000c1e1900 */
[----:B------:R-:W-:-:S02]  /*0fe0*/  IMAD.WIDE R20, R10, 0x4, R22 ;  /* 0x000000040a147825 */ /* 0x000fc400078e0216 */
[----:B------:R-:W5:Y:S02]  /*0ff0*/  LDG.E R16, desc[UR6][R22.64] ;  /* 0x0000000616107981 */ /* 0x000f64000c1e1900 */
[C---:B------:R-:W-:Y:S02]  /*1000*/  IMAD.WIDE R18, R10.reuse, 0x4, R20 ;  /* 0x000000040a127825 */ /* 0x040fe400078e0214 */
[----:B------:R-:W5:Y:S04]  /*1010*/  LDG.E R25, desc[UR6][R20.64] ;  /* 0x0000000614197981 */ /* 0x000f68000c1e1900 */
[----:B------:R0:W5:Y:S02]  /*1020*/  LDG.E R27, desc[UR6][R18.64] ;  /* 0x00000006121b7981 */ /* 0x000164000c1e1900 */
[----:B0-----:R-:W-:-:S05]  /*1030*/  IMAD.WIDE R18, R10, 0x4, R18 ;  /* 0x000000040a127825 */ /* 0x001fca00078e0212 */
[----:B------:R-:W5:Y:S01]  /*1040*/  LDG.E R29, desc[UR6][R18.64] ;  /* 0x00000006121d7981 */ /* 0x000f62000c1e1900 */
[----:B------:R-:W-:-:S04]  /*1050*/  IMAD.WIDE R20, R10, 0x4, R18 ;  /* 0x000000040a147825 */ /* 0x000fc800078e0212 */
[----:B------:R-:W-:Y:S01]  /*1060*/  IMAD.WIDE R22, R10, 0x4, R20 ;  /* 0x000000040a167825 */ /* 0x000fe200078e0214 */
[----:B------:R-:W5:Y:S05]  /*1070*/  LDG.E R18, desc[UR6][R20.64] ;  /* 0x0000000614127981 */ /* 0x000f6a000c1e1900 */
[----:B------:R-:W5:Y:S01]  /*1080*/  LDG.E R22, desc[UR6][R22.64] ;  /* 0x0000000616167981 */ /* 0x000f62000c1e1900 */
[----:B------:R-:W-:-:S04]  /*1090*/  UIADD3 UR4, UPT, UPT, UR4, 0x10, URZ ;  /* 0x0000001004047890 */ /* 0x000fc8000fffe0ff */
[----:B------:R-:W-:Y:S01]  /*10a0*/  UISETP.NE.AND UP1, UPT, UR4, URZ, UPT ;  /* 0x000000ff0400728c */ /* 0x000fe2000bf25270 */
[----:B------:R-:W-:Y:S01]  /*10b0*/  LEA R7, R10, R7, 0x4 ;  /* 0x000000070a077211 */ /* 0x000fe200078e20ff */
[----:B--2---:R-:W-:-:S04]  /*10c0*/  FADD R6, R6, -R5 ;  /* 0x8000000506067221 */ /* 0x004fc80000000000 */
[----:B------:R-:W-:Y:S01]  /*10d0*/  FFMA R6, R6, R6, R9 ;  /* 0x0000000606067223 */ /* 0x000fe20000000009 */
[----:B---3--:R-:W-:-:S04]  /*10e0*/  FADD R9, R12, -R5 ;  /* 0x800000050c097221 */ /* 0x008fc80000000000 */
[----:B------:R-:W-:Y:S01]  /*10f0*/  FFMA R6, R9, R9, R6 ;  /* 0x0000000909067223 */ /* 0x000fe20000000006 */
[----:B----4-:R-:W-:-:S04]  /*1100*/  FADD R9, R14, -R5 ;  /* 0x800000050e097221 */ /* 0x010fc80000000000 */
[----:B------:R-:W-:Y:S01]  /*1110*/  FFMA R6, R9, R9, R6 ;  /* 0x0000000909067223 */ /* 0x000fe20000000006 */
[----:B-----5:R-:W-:-:S04]  /*1120*/  FADD R17, R17, -R5 ;  /* 0x8000000511117221 */ /* 0x020fc80000000000 */
[----:B------:R-:W-:Y:S01]  /*1130*/  FFMA R6, R17, R17, R6 ;  /* 0x0000001111067223 */ /* 0x000fe20000000006 */
[----:B------:R-:W-:-:S04]  /*1140*/  FADD R15, R15, -R5 ;  /* 0x800000050f0f7221 */ /* 0x000fc80000000000 */
        /* <DEDUP_REMOVED lines=23> */
[----:B------:R-:W-:Y:S06]  /*12c0*/  BRA.U UP1, `(.L_x_10) ;  /* 0xfffffff901ec7547 */ /* 0x000fec000b83ffff */
.L_x_9:
[----:B------:R-:W-:Y:S05]  /*12d0*/  BRA.U !UP0, `(.L_x_8) ;  /* 0x0000000508447547 */ /* 0x000fea000b800000 */
[----:B------:R-:W-:Y:S02]  /*12e0*/  UISETP.GE.U32.AND UP0, UPT, UR8, 0x8, UPT ;  /* 0x000000080800788c */ /* 0x000fe4000bf06070 */
[----:B------:R-:W-:-:S04]  /*12f0*/  ULOP3.LUT UR9, UR5, 0x7, URZ, 0xc0, !UPT ;  /* 0x0000000705097892 */ /* 0x000fc8000f8ec0ff */
[----:B------:R-:W-:-:S03]  /*1300*/  UISETP.NE.AND UP1, UPT, UR9, URZ, UPT ;  /* 0x000000ff0900728c */ /* 0x000fc6000bf25270 */
[----:B------:R-:W-:Y:S08]  /*1310*/  BRA.U !UP0, `(.L_x_11) ;  /* 0x0000000108947547 */ /* 0x000ff0000b800000 */
[----:B------:R-:W0:Y:S01]  /*1320*/  LDC R13, c[0x0][0x398] ;  /* 0x0000e600ff0d7b82 */ /* 0x000e220000000800 */
[----:B------:R-:W-:-:S07]  /*1330*/  IMAD R6, R3, UR5, R8 ;  /* 0x0000000503067c24 */ /* 0x000fce000f8e0208 */
[----:B------:R-:W1:Y:S01]  /*1340*/  LDC.64 R24, c[0x0][0x380] ;  /* 0x0000e000ff187b82 */ /* 0x000e620000000a00 */
[----:B0-----:R-:W-:-:S04]  /*1350*/  IMAD R7, R6, R13, R2 ;  /* 0x0000000d06077224 */ /* 0x001fc800078e0202 */
[----:B-1----:R-:W-:-:S04]  /*1360*/  IMAD.WIDE R24, R7, 0x4, R24 ;  /* 0x0000000407187825 */ /* 0x002fc800078e0218 */
[C---:B------:R-:W-:Y:S02]  /*1370*/  IMAD.WIDE R22, R13.reuse, 0x4, R24 ;  /* 0x000000040d167825 */ /* 0x040fe400078e0218 */
[----:B------:R-:W2:Y:S02]  /*1380*/  LDG.E R24, desc[UR6][R24.64] ;  /* 0x0000000618187981 */ /* 0x000ea4000c1e1900 */
[C---:B------:R-:W-:Y:S02]  /*1390*/  IMAD.WIDE R20, R13.reuse, 0x4, R22 ;  /* 0x000000040d147825 */ /* 0x040fe400078e0216 */
[----:B------:R-:W3:Y:S02]  /*13a0*/  LDG.E R22, desc[UR6][R22.64] ;  /* 0x0000000616167981 */ /* 0x000ee4000c1e1900 */
[C---:B------:R-:W-:Y:S02]  /*13b0*/  IMAD.WIDE R18, R13.reuse, 0x4, R20 ;  /* 0x000000040d127825 */ /* 0x040fe400078e0214 */
[----:B------:R-:W4:Y:S02]  /*13c0*/  LDG.E R20, desc[UR6][R20.64] ;  /* 0x0000000614147981 */ /* 0x000f24000c1e1900 */
[----:B------:R-:W-:-:S02]  /*13d0*/  IMAD.WIDE R14, R13, 0x4, R18 ;  /* 0x000000040d0e7825 */ /* 0x000fc400078e0212 */
[----:B------:R-:W5:Y:S02]  /*13e0*/  LDG.E R18, desc[UR6][R18.64] ;  /* 0x0000000612127981 */ /* 0x000f64000c1e1900 */
[C---:B------:R-:W-:Y:S02]  /*13f0*/  IMAD.WIDE R10, R13.reuse, 0x4, R14 ;  /* 0x000000040d0a7825 */ /* 0x040fe400078e020e */
[----:B------:R-:W5:Y:S02]  /*1400*/  LDG.E R14, desc[UR6][R14.64] ;  /* 0x000000060e0e7981 */ /* 0x000f64000c1e1900 */
[C---:B------:R-:W-:Y:S02]  /*1410*/  IMAD.WIDE R6, R13.reuse, 0x4, R10 ;  /* 0x000000040d067825 */ /* 0x040fe400078e020a */
[----:B------:R-:W5:Y:S02]  /*1420*/  LDG.E R10, desc[UR6][R10.64] ;  /* 0x000000060a0a7981 */ /* 0x000f64000c1e1900 */
[----:B------:R-:W-:-:S02]  /*1430*/  IMAD.WIDE R12, R13, 0x4, R6 ;  /* 0x000000040d0c7825 */ /* 0x000fc400078e0206 */
[----:B------:R-:W5:Y:S04]  /*1440*/  LDG.E R16, desc[UR6][R6.64] ;  /* 0x0000000606107981 */ /* 0x000f68000c1e1900 */
[----:B------:R-:W5:Y:S01]  /*1450*/  LDG.E R12, desc[UR6][R12.64] ;  /* 0x000000060c0c7981 */ /* 0x000f62000c1e1900 */
[----:B------:R-:W-:Y:S01]  /*1460*/  IADD3 R8, PT, PT, R8, 0x8, RZ ;  /* 0x0000000808087810 */ /* 0x000fe20007ffe0ff */
        /* <DEDUP_REMOVED lines=15> */
[----:B------:R-:W-:-:S07]  /*1560*/  FFMA R9, R12, R12, R9 ;  /* 0x0000000c0c097223 */ /* 0x000fce0000000009 */
.L_x_11:
        /* <DEDUP_REMOVED lines=14> */
[----:B------:R-:W-:Y:S02]  /*1650*/  IMAD.WIDE R14, R15, 0x4, R12 ;  /* 0x000000040f0e7825 */ /* 0x000fe400078e020c */
[----:B------:R-:W4:Y:S04]  /*1660*/  LDG.E R18, desc[UR6][R12.64] ;  /* 0x000000060c127981 */ /* 0x000f28000c1e1900 */
        /* <DEDUP_REMOVED lines=9> */
[----:B------:R-:W-:-:S07]  /*1700*/  FFMA R9, R6, R6, R9 ;  /* 0x0000000606097223 */ /* 0x000fce0000000009 */
.L_x_12:
[----:B------:R-:W-:Y:S05]  /*1710*/  BRA.U !UP1, `(.L_x_8) ;  /* 0x0000000109347547 */ /* 0x000fea000b800000 */
[----:B------:R-:W0:Y:S01]  /*1720*/  LDC.64 R10, c[0x0][0x380] ;  /* 0x0000e000ff0a7b82 */ /* 0x000e220000000a00 */
[----:B------:R-:W1:Y:S01]  /*1730*/  LDCU UR8, c[0x0][0x398] ;  /* 0x00007300ff0877ac */ /* 0x000e620008000800 */
[----:B------:R-:W-:Y:S01]  /*1740*/  IMAD R3, R3, UR5, R8 ;  /* 0x0000000503037c24 */ /* 0x000fe2000f8e0208 */
[----:B------:R-:W-:-:S03]  /*1750*/  UIADD3 UR4, UPT, UPT, -UR4, URZ, URZ ;  /* 0x000000ff04047290 */ /* 0x000fc6000fffe1ff */
[----:B-1----:R-:W-:-:S09]  /*1760*/  IMAD R3, R3, UR8, R2 ;  /* 0x0000000803037c24 */ /* 0x002fd2000f8e0202 */
.L_x_13:
[----:B0-----:R-:W-:-:S06]  /*1770*/  IMAD.WIDE R6, R3, 0x4, R10 ;  /* 0x0000000403067825 */ /* 0x001fcc00078e020a */
[----:B------:R-:W2:Y:S01]  /*1780*/  LDG.E R6, desc[UR6][R6.64] ;  /* 0x0000000606067981 */ /* 0x000ea2000c1e1900 */
[----:B------:R-:W-:Y:S01]  /*1790*/  UIADD3 UR4, UPT, UPT, UR4, 0x1, URZ ;  /* 0x0000000104047890 */ /* 0x000fe2000fffe0ff */
[----:B------:R-:W-:-:S03]  /*17a0*/  IADD3 R3, PT, PT, R3, UR8, RZ ;  /* 0x0000000803037c10 */ /* 0x000fc6000fffe0ff */
[----:B------:R-:W-:Y:S01]  /*17b0*/  UISETP.NE.AND UP0, UPT, UR4, URZ, UPT ;  /* 0x000000ff0400728c */ /* 0x000fe2000bf05270 */
[----:B--2---:R-:W-:-:S04]  /*17c0*/  FADD R8, R6, -R5 ;  /* 0x8000000506087221 */ /* 0x004fc80000000000 */
[----:B------:R-:W-:-:S04]  /*17d0*/  FFMA R9, R8, R8, R9 ;  /* 0x0000000808097223 */ /* 0x000fc80000000009 */
[----:B------:R-:W-:Y:S05]  /*17e0*/  BRA.U UP0, `(.L_x_13) ;  /* 0xfffffffd00e07547 */ /* 0x000fea000b83ffff */
.L_x_8:
[----:B------:R-:W0:Y:S01]  /*17f0*/  MUFU.RCP R3, R4 ;  /* 0x0000000400037308 */ /* 0x000e220000001000 */
[----:B------:R-:W-:Y:S07]  /*1800*/  BSSY.RECONVERGENT B0, `(.L_x_14) ;  /* 0x000000b000007945 */ /* 0x000fee0003800200 */
[----:B------:R-:W1:Y:S01]  /*1810*/  FCHK P0, R9, R4 ;  /* 0x0000000409007302 */ /* 0x000e620000000000 */
[----:B0-----:R-:W-:-:S04]  /*1820*/  FFMA R6, -R4, R3, 1 ;  /* 0x3f80000004067423 */ /* 0x001fc80000000103 */
[----:B------:R-:W-:-:S04]  /*1830*/  FFMA R6, R3, R6, R3 ;  /* 0x0000000603067223 */ /* 0x000fc80000000003 */
[----:B------:R-:W-:-:S04]  /*1840*/  FFMA R3, R6, R9, RZ ;  /* 0x0000000906037223 */ /* 0x000fc800000000ff */
[----:B------:R-:W-:-:S04]  /*1850*/  FFMA R8, -R4, R3, R9 ;  /* 0x0000000304087223 */ /* 0x000fc80000000109 */
[----:B------:R-:W-:Y:S01]  /*1860*/  FFMA R6, R6, R8, R3 ;  /* 0x0000000806067223 */ /* 0x000fe20000000003 */
[----:B-1----:R-:W-:Y:S06]  /*1870*/  @!P0 BRA `(.L_x_15) ;  /* 0x00000000000c8947 */ /* 0x002fec0003800000 */
[----:B------:R-:W-:Y:S02]  /*1880*/  MOV R7, R9 ;  /* 0x0000000900077202 */ /* 0x000fe40000000f00 */
[----:B------:R-:W-:-:S07]  /*1890*/  MOV R8, 0x18b0 ;  /* 0x000018b000087802 */ /* 0x000fce0000000f00 */
[----:B------:R-:W-:Y:S05]  /*18a0*/  CALL.REL.NOINC `($__internal_1_$__cuda_sm3x_div_rn_noftz_f32_slowpath) ;  /* 0x0000000400207944 */ /* 0x000fea0003c00000 */
.L_x_15:
[----:B------:R-:W-:Y:S05]  /*18b0*/  BSYNC.RECONVERGENT B0 ;  /* 0x0000000000007941 */ /* 0x000fea0003800200 */
.L_x_14:
[----:B------:R-:W0:Y:S08]  /*18c0*/  LDC.64 R10, c[0x0][0x380] ;  /* 0x0000e000ff0a7b82 */ /* 0x000e300000000a00 */
[----:B------:R-:W1:Y:S01]  /*18d0*/  LDC.64 R8, c[0x0][0x3a0] ;  /* 0x0000e800ff087b82 */ /* 0x000e620000000a00 */
[----:B0-----:R-:W-:-:S06]  /*18e0*/  IMAD.WIDE R10, R0, 0x4, R10 ;  /* 0x00000004000a7825 */ /* 0x001fcc00078e020a */
[----:B------:R-:W2:Y:S01]  /*18f0*/  LDG.E R10, desc[UR6][R10.64] ;  /* 0x000000060a0a7981 */ /* 0x000ea2000c1e1900 */
[----:B-1----:R-:W-:-:S06]  /*1900*/  IMAD.WIDE R8, R2, 0x4, R8 ;  /* 0x0000000402087825 */ /* 0x002fcc00078e0208 */
[----:B------:R-:W3:Y:S01]  /*1910*/  LDG.E R8, desc[UR6][R8.64] ;  /* 0x0000000608087981 */ /* 0x000ee2000c1e1900 */
[----:B------:R-:W0:Y:S01]  /*1920*/  F2F.F64.F32 R6, R6 ;  /* 0x0000000600067310 */ /* 0x000e220000201800 */
[----:B------:R-:W-:Y:S01]  /*1930*/  UMOV UR4, 0x88e368f1 ;  /* 0x88e368f100047882 */ /* 0x000fe20000000000 */
[----:B------:R-:W-:Y:S02]  /*1940*/  UMOV UR5, 0x3ee4f8b5 ;  /* 0x3ee4f8b500057882 */ /* 0x000fe40000000000 */
[----:B0-----:R-:W-:-:S10]  /*1950*/  DADD R12, R6, UR4 ;  /* 0x00000004060c7e29 */ /* 0x001fd40008000000 */
[----:B------:R-:W0:Y:S02]  /*1960*/  F2F.F32.F64 R13, R12 ;  /* 0x0000000c000d7310 */ /* 0x000e240000301000 */
[----:B0-----:R-:W-:-:S06]  /*1970*/  IADD3 R3, PT, PT, R13, -0xd000000, RZ ;  /* 0xf30000000d037810 */ /* 0x001fcc0007ffe0ff */
[----:B------:R0:W1:Y:S01]  /*1980*/  MUFU.RSQ R14, R13 ;  /* 0x0000000d000e7308 */ /* 0x0000620000001400 */
[----:B------:R-:W-:Y:S01]  /*1990*/  ISETP.GT.U32.AND P0, PT, R3, 0x727fffff, PT ;  /* 0x727fffff0300780c */ /* 0x000fe20003f04070 */
[----:B------:R-:W-:Y:S01]  /*19a0*/  BSSY.RECONVERGENT B0, `(.L_x_16) ;  /* 0x000000c000007945 */ /* 0x000fe20003800200 */
[----:B--2---:R-:W-:-:S04]  /*19b0*/  FADD R7, R10, -R5 ;  /* 0x800000050a077221 */ /* 0x004fc80000000000 */
[----:B---3--:R-:W-:-:S07]  /*19c0*/  FMUL R7, R8, R7 ;  /* 0x0000000708077220 */ /* 0x008fce0000400000 */
[----:B01----:R-:W-:Y:S05]  /*19d0*/  @!P0 BRA `(.L_x_17) ;  /* 0x0000000000108947 */ /* 0x003fea0003800000 */
[----:B------:R-:W-:-:S07]  /*19e0*/  MOV R11, 0x1a00 ;  /* 0x00001a00000b7802 */ /* 0x000fce0000000f00 */
[----:B------:R-:W-:Y:S05]  /*19f0*/  CALL.REL.NOINC `($__internal_0_$__cuda_sm20_sqrt_rn_f32_slowpath) ;  /* 0x00000000006c7944 */ /* 0x000fea0003c00000 */
[----:B------:R-:W-:Y:S01]  /*1a00*/  MOV R4, R3 ;  /* 0x0000000300047202 */ /* 0x000fe20000000f00 */
[----:B------:R-:W-:Y:S06]  /*1a10*/  BRA `(.L_x_18) ;  /* 0x0000000000107947 */ /* 0x000fec0003800000 */
.L_x_17:
[----:B------:R-:W-:Y:S01]  /*1a20*/  FMUL.FTZ R4, R13, R14 ;  /* 0x0000000e0d047220 */ /* 0x000fe20000410000 */
[----:B------:R-:W-:-:S03]  /*1a30*/  FMUL.FTZ R5, R14, 0.5 ;  /* 0x3f0000000e057820 */ /* 0x000fc60000410000 */
[----:B------:R-:W-:-:S04]  /*1a40*/  FFMA R3, -R4, R4, R13 ;  /* 0x0000000404037223 */ /* 0x000fc8000000010d */
[----:B------:R-:W-:-:S07]  /*1a50*/  FFMA R4, R3, R5, R4 ;  /* 0x0000000503047223 */ /* 0x000fce0000000004 */
.L_x_18:
[----:B------:R-:W-:Y:S05]  /*1a60*/  BSYNC.RECONVERGENT B0 ;  /* 0x0000000000007941 */ /* 0x000fea0003800200 */
.L_x_16:
[----:B------:R-:W0:Y:S01]  /*1a70*/  MUFU.RCP R3, R4 ;  /* 0x0000000400037308 */ /* 0x000e220000001000 */
[----:B------:R-:W-:Y:S07]  /*1a80*/  BSSY.RECONVERGENT B0, `(.L_x_19) ;  /* 0x000000a000007945 */ /* 0x000fee0003800200 */
[----:B------:R-:W1:Y:S01]  /*1a90*/  FCHK P0, R7, R4 ;  /* 0x0000000407007302 */ /* 0x000e620000000000 */
[----:B0-----:R-:W-:-:S04]  /*1aa0*/  FFMA R6, R3, -R4, 1 ;  /* 0x3f80000003067423 */ /* 0x001fc80000000804 */
[----:B------:R-:W-:-:S04]  /*1ab0*/  FFMA R6, R3, R6, R3 ;  /* 0x0000000603067223 */ /* 0x000fc80000000003 */
[----:B------:R-:W-:-:S04]  /*1ac0*/  FFMA R3, R7, R6, RZ ;  /* 0x0000000607037223 */ /* 0x000fc800000000ff */
[----:B------:R-:W-:-:S04]  /*1ad0*/  FFMA R5, R3, -R4, R7 ;  /* 0x8000000403057223 */ /* 0x000fc80000000007 */
[----:B------:R-:W-:Y:S01]  /*1ae0*/  FFMA R6, R6, R5, R3 ;  /* 0x0000000506067223 */ /* 0x000fe20000000003 */
[----:B-1----:R-:W-:Y:S06]  /*1af0*/  @!P0 BRA `(.L_x_20) ;  /* 0x0000000000088947 */ /* 0x002fec0003800000 */
[----:B------:R-:W-:-:S07]  /*1b00*/  MOV R8, 0x1b20 ;  /* 0x00001b2000087802 */ /* 0x000fce0000000f00 */
[----:B------:R-:W-:Y:S05]  /*1b10*/  CALL.REL.NOINC `($__internal_1_$__cuda_sm3x_div_rn_noftz_f32_slowpath) ;  /* 0x0000000000847944 */ /* 0x000fea0003c00000 */
.L_x_20:
[----:B------:R-:W-:Y:S05]  /*1b20*/  BSYNC.RECONVERGENT B0 ;  /* 0x0000000000007941 */ /* 0x000fea0003800200 */
.L_x_19:
[----:B------:R-:W0:Y:S02]  /*1b30*/  LDC.64 R4, c[0x0][0x3a8] ;  /* 0x0000ea00ff047b82 */ /* 0x000e240000000a00 */
[----:B0-----:R-:W-:-:S06]  /*1b40*/  IMAD.WIDE R2, R2, 0x4, R4 ;  /* 0x0000000402027825 */ /* 0x001fcc00078e0204 */
[----:B------:R-:W0:Y:S01]  /*1b50*/  LDC.64 R4, c[0x0][0x388] ;  /* 0x0000e200ff047b82 */ /* 0x000e220000000a00 */
[----:B------:R-:W2:Y:S01]  /*1b60*/  LDG.E R3, desc[UR6][R2.64] ;  /* 0x0000000602037981 */ /* 0x000ea2000c1e1900 */
[----:B0-----:R-:W-:-:S04]  /*1b70*/  IMAD.WIDE R4, R0, 0x4, R4 ;  /* 0x0000000400047825 */ /* 0x001fc800078e0204 */
[----:B--2---:R-:W-:-:S05]  /*1b80*/  FADD R7, R3, R6 ;  /* 0x0000000603077221 */ /* 0x004fca0000000000 */
[----:B------:R-:W-:Y:S01]  /*1b90*/  STG.E desc[UR6][R4.64], R7 ;  /* 0x0000000704007986 */ /* 0x000fe2000c101906 */
[----:B------:R-:W-:Y:S05]  /*1ba0*/  EXIT ;  /* 0x000000000000794d */ /* 0x000fea0003800000 */
        .weak           $__internal_0_$__cuda_sm20_sqrt_rn_f32_slowpath
        .type           $__internal_0_$__cuda_sm20_sqrt_rn_f32_slowpath,@function
        .size           $__internal_0_$__cuda_sm20_sqrt_rn_f32_slowpath,($__internal_1_$__cuda_sm3x_div_rn_noftz_f32_slowpath - $__internal_0_$__cuda_sm20_sqrt_rn_f32_slowpath)
$__internal_0_$__cuda_sm20_sqrt_rn_f32_slowpath:
[----:B------:R-:W-:-:S13]  /*1bb0*/  LOP3.LUT P0, RZ, R13, 0x7fffffff, RZ, 0xc0, !PT ;  /* 0x7fffffff0dff7812 */ /* 0x000fda000780c0ff */
[----:B------:R-:W-:Y:S01]  /*1bc0*/  @!P0 MOV R4, R13 ;  /* 0x0000000d00048202 */ /* 0x000fe20000000f00 */
[----:B------:R-:W-:Y:S06]  /*1bd0*/  @!P0 BRA `(.L_x_21) ;  /* 0x0000000000448947 */ /* 0x000fec0003800000 */
[----:B------:R-:W-:Y:S02]  /*1be0*/  FSETP.GEU.FTZ.AND P0, PT, R13, RZ, PT ;  /* 0x000000ff0d00720b */ /* 0x000fe40003f1e000 */
[----:B------:R-:W-:-:S11]  /*1bf0*/  MOV R3, R13 ;  /* 0x0000000d00037202 */ /* 0x000fd60000000f00 */
[----:B------:R-:W-:Y:S01]  /*1c00*/  @!P0 MOV R4, 0x7fffffff ;  /* 0x7fffffff00048802 */ /* 0x000fe20000000f00 */
[----:B------:R-:W-:Y:S06]  /*1c10*/  @!P0 BRA `(.L_x_21) ;  /* 0x0000000000348947 */ /* 0x000fec0003800000 */
[----:B------:R-:W-:-:S13]  /*1c20*/  FSETP.GTU.FTZ.AND P0, PT, |R3|, +INF , PT ;  /* 0x7f8000000300780b */ /* 0x000fda0003f1c200 */
[----:B------:R-:W-:Y:S01]  /*1c30*/  @P0 FADD.FTZ R4, R3, 1 ;  /* 0x3f80000003040421 */ /* 0x000fe20000010000 */
[----:B------:R-:W-:Y:S06]  /*1c40*/  @P0 BRA `(.L_x_21) ;  /* 0x0000000000280947 */ /* 0x000fec0003800000 */
[----:B------:R-:W-:-:S13]  /*1c50*/  FSETP.NEU.FTZ.AND P0, PT, |R3|, +INF , PT ;  /* 0x7f8000000300780b */ /* 0x000fda0003f1d200 */
[----:B------:R-:W-:-:S04]  /*1c60*/  @P0 FFMA R5, R3, 1.84467440737095516160e+19, RZ ;  /* 0x5f80000003050823 */ /* 0x000fc800000000ff */
[----:B------:R-:W0:Y:S02]  /*1c70*/  @P0 MUFU.RSQ R4, R5 ;  /* 0x0000000500040308 */ /* 0x000e240000001400 */
[----:B0-----:R-:W-:Y:S01]  /*1c80*/  @P0 FMUL.FTZ R6, R5, R4 ;  /* 0x0000000405060220 */ /* 0x001fe20000410000 */
[----:B------:R-:W-:Y:S01]  /*1c90*/  @P0 FMUL.FTZ R10, R4, 0.5 ;  /* 0x3f000000040a0820 */ /* 0x000fe20000410000 */
[----:B------:R-:W-:Y:S02]  /*1ca0*/  @!P0 MOV R4, R3 ;  /* 0x0000000300048202 */ /* 0x000fe40000000f00 */
[----:B------:R-:W-:-:S04]  /*1cb0*/  @P0 FADD.FTZ R8, -R6, -RZ ;  /* 0x800000ff06080221 */ /* 0x000fc80000010100 */
[----:B------:R-:W-:-:S04]  /*1cc0*/  @P0 FFMA R9, R6, R8, R5 ;  /* 0x0000000806090223 */ /* 0x000fc80000000005 */
[----:B------:R-:W-:-:S04]  /*1cd0*/  @P0 FFMA R9, R9, R10, R6 ;  /* 0x0000000a09090223 */ /* 0x000fc80000000006 */
[----:B------:R-:W-:-:S07]  /*1ce0*/  @P0 FMUL.FTZ R4, R9, 2.3283064365386962891e-10 ;  /* 0x2f80000009040820 */ /* 0x000fce0000410000 */
.L_x_21:
[----:B------:R-:W-:Y:S01]  /*1cf0*/  HFMA2 R5, -RZ, RZ, 0, 0 ;  /* 0x00000000ff057431 */ /* 0x000fe200000001ff */
[----:B------:R-:W-:Y:S02]  /*1d00*/  MOV R3, R4 ;  /* 0x0000000400037202 */ /* 0x000fe40000000f00 */
[----:B------:R-:W-:-:S04]  /*1d10*/  MOV R4, R11 ;  /* 0x0000000b00047202 */ /* 0x000fc80000000f00 */
[----:B------:R-:W-:Y:S05]  /*1d20*/  RET.REL.NODEC R4 `(_Z17layer_norm_kernelPKfPfiiiS1_S1_) ;  /* 0xffffffe004b47950 */ /* 0x000fea0003c3ffff */
        .weak           $__internal_1_$__cuda_sm3x_div_rn_noftz_f32_slowpath
        .type           $__internal_1_$__cuda_sm3x_div_rn_noftz_f32_slowpath,@function
        .size           $__internal_1_$__cuda_sm3x_div_rn_noftz_f32_slowpath,(.L_x_110 - $__internal_1_$__cuda_sm3x_div_rn_noftz_f32_slowpath)
$__internal_1_$__cuda_sm3x_div_rn_noftz_f32_slowpath:
[----:B------:R-:W-:Y:S01]  /*1d30*/  SHF.R.U32.HI R9, RZ, 0x17, R4 ;  /* 0x00000017ff097819 */ /* 0x000fe20000011604 */
[----:B------:R-:W-:Y:S01]  /*1d40*/  BSSY.RECONVERGENT B1, `(.L_x_22) ;  /* 0x0000063000017945 */ /* 0x000fe20003800200 */
[----:B------:R-:W-:Y:S02]  /*1d50*/  SHF.R.U32.HI R6, RZ, 0x17, R7 ;  /* 0x00000017ff067819 */ /* 0x000fe40000011607 */
[----:B------:R-:W-:Y:S02]  /*1d60*/  LOP3.LUT R17, R9, 0xff, RZ, 0xc0, !PT ;  /* 0x000000ff09117812 */ /* 0x000fe400078ec0ff */
[----:B------:R-:W-:Y:S02]  /*1d70*/  LOP3.LUT R10, R6, 0xff, RZ, 0xc0, !PT ;  /* 0x000000ff060a7812 */ /* 0x000fe400078ec0ff */
[----:B------:R-:W-:Y:S02]  /*1d80*/  IADD3 R12, PT, PT, R17, -0x1, RZ ;  /* 0xffffffff110c7810 */ /* 0x000fe40007ffe0ff */
[----:B------:R-:W-:-:S02]  /*1d90*/  IADD3 R11, PT, PT, R10, -0x1, RZ ;  /* 0xffffffff0a0b7810 */ /* 0x000fc40007ffe0ff */
[----:B------:R-:W-:Y:S02]  /*1da0*/  ISETP.GT.U32.AND P0, PT, R12, 0xfd, PT ;  /* 0x000000fd0c00780c */ /* 0x000fe40003f04070 */
[----:B------:R-:W-:Y:S02]  /*1db0*/  MOV R6, R4 ;  /* 0x0000000400067202 */ /* 0x000fe40000000f00 */
[----:B------:R-:W-:-:S13]  /*1dc0*/  ISETP.GT.U32.OR P0, PT, R11, 0xfd, P0 ;  /* 0x000000fd0b00780c */ /* 0x000fda0000704470 */
[----:B------:R-:W-:Y:S01]  /*1dd0*/  @!P0 MOV R9, RZ ;  /* 0x000000ff00098202 */ /* 0x000fe20000000f00 */
[----:B------:R-:W-:Y:S06]  /*1de0*/  @!P0 BRA `(.L_x_23) ;  /* 0x00000000005c8947 */ /* 0x000fec0003800000 */
[----:B------:R-:W-:Y:S02]  /*1df0*/  FSETP.GTU.FTZ.AND P0, PT, |R7|, +INF , PT ;  /* 0x7f8000000700780b */ /* 0x000fe40003f1c200 */
[----:B------:R-:W-:-:S04]  /*1e00*/  FSETP.GTU.FTZ.AND P2, PT, |R4|, +INF , PT ;  /* 0x7f8000000400780b */ /* 0x000fc80003f5c200 */
[----:B------:R-:W-:-:S13]  /*1e10*/  PLOP3.LUT P0, PT, P0, P2, PT, 0xf8, 0x8f ;  /* 0x00000000008f781c */ /* 0x000fda0000705f70 */
[----:B------:R-:W-:Y:S05]  /*1e20*/  @P0 BRA `(.L_x_24) ;  /* 0x00000004004c0947 */ /* 0x000fea0003800000 */
[----:B------:R-:W-:-:S13]  /*1e30*/  LOP3.LUT P0, RZ, R6, 0x7fffffff, R7, 0xc8, !PT ;  /* 0x7fffffff06ff7812 */ /* 0x000fda000780c807 */
[----:B------:R-:W-:Y:S05]  /*1e40*/  @!P0 BRA `(.L_x_25) ;  /* 0x00000004003c8947 */ /* 0x000fea0003800000 */
[C---:B------:R-:W-:Y:S02]  /*1e50*/  FSETP.NEU.FTZ.AND P2, PT, |R7|.reuse, +INF , PT ;  /* 0x7f8000000700780b */ /* 0x040fe40003f5d200 */
[----:B------:R-:W-:Y:S02]  /*1e60*/  FSETP.NEU.FTZ.AND P3, PT, |R4|, +INF , PT ;  /* 0x7f8000000400780b */ /* 0x000fe40003f7d200 */
[----:B------:R-:W-:-:S11]  /*1e70*/  FSETP.NEU.FTZ.AND P0, PT, |R7|, +INF , PT ;  /* 0x7f8000000700780b */ /* 0x000fd60003f1d200 */
[----:B------:R-:W-:Y:S05]  /*1e80*/  @!P3 BRA !P2, `(.L_x_25) ;  /* 0x00000004002cb947 */ /* 0x000fea0005000000 */
[----:B------:R-:W-:-:S04]  /*1e90*/  LOP3.LUT P2, RZ, R7, 0x7fffffff, RZ, 0xc0, !PT ;  /* 0x7fffffff07ff7812 */ /* 0x000fc8000784c0ff */
[----:B------:R-:W-:-:S13]  /*1ea0*/  PLOP3.LUT P2, PT, P3, P2, PT, 0x2f, 0xf2 ;  /* 0x0000000000f2781c */ /* 0x000fda0001f44577 */
[----:B------:R-:W-:Y:S05]  /*1eb0*/  @P2 BRA `(.L_x_26) ;  /* 0x0000000400182947 */ /* 0x000fea0003800000 */
[----:B------:R-:W-:-:S04]  /*1ec0*/  LOP3.LUT P2, RZ, R6, 0x7fffffff, RZ, 0xc0, !PT ;  /* 0x7fffffff06ff7812 */ /* 0x000fc8000784c0ff */
[----:B------:R-:W-:-:S13]  /*1ed0*/  PLOP3.LUT P0, PT, P0, P2, PT, 0x2f, 0xf2 ;  /* 0x0000000000f2781c */ /* 0x000fda0000704577 */
[----:B------:R-:W-:Y:S05]  /*1ee0*/  @P0 BRA `(.L_x_27) ;  /* 0x0000000400000947 */ /* 0x000fea0003800000 */
[----:B------:R-:W-:Y:S02]  /*1ef0*/  ISETP.GE.AND P0, PT, R11, RZ, PT ;  /* 0x000000ff0b00720c */ /* 0x000fe40003f06270 */
[----:B------:R-:W-:-:S11]  /*1f00*/  ISETP.GE.AND P2, PT, R12, RZ, PT ;  /* 0x000000ff0c00720c */ /* 0x000fd60003f46270 */
[----:B------:R-:W-:Y:S01]  /*1f10*/  @P0 MOV R9, RZ ;  /* 0x000000ff00090202 */ /* 0x000fe20000000f00 */
[----:B------:R-:W-:Y:S01]  /*1f20*/  @!P0 FFMA R7, R7, 1.84467440737095516160e+19, RZ ;  /* 0x5f80000007078823 */ /* 0x000fe200000000ff */
[----:B------:R-:W-:Y:S01]  /*1f30*/  @!P0 MOV R9, 0xffffffc0 ;  /* 0xffffffc000098802 */ /* 0x000fe20000000f00 */
[----:B------:R-:W-:-:S03]  /*1f40*/  @!P2 FFMA R6, R4, 1.84467440737095516160e+19, RZ ;  /* 0x5f8000000406a823 */ /* 0x000fc600000000ff */
[----:B------:R-:W-:-:S07]  /*1f50*/  @!P2 IADD3 R9, PT, PT, R9, 0x40, RZ ;  /* 0x000000400909a810 */ /* 0x000fce0007ffe0ff */
.L_x_23:
[----:B------:R-:W-:Y:S01]  /*1f60*/  LEA R11, R17, 0xc0800000, 0x17 ;  /* 0xc0800000110b7811 */ /* 0x000fe200078eb8ff */
[----:B------:R-:W-:Y:S01]  /*1f70*/  BSSY.RECONVERGENT B2, `(.L_x_28) ;  /* 0x0000036000027945 */ /* 0x000fe20003800200 */
[----:B------:R-:W-:Y:S02]  /*1f80*/  IADD3 R10, PT, PT, R10, -0x7f, RZ ;  /* 0xffffff810a0a7810 */ /* 0x000fe40007ffe0ff */
[----:B------:R-:W-:-:S03]  /*1f90*/  IADD3 R11, PT, PT, -R11, R6, RZ ;  /* 0x000000060b0b7210 */ /* 0x000fc60007ffe1ff */
[C---:B------:R-:W-:Y:S01]  /*1fa0*/  IMAD R6, R10.reuse, -0x800000, R7 ;  /* 0xff8000000a067824 */ /* 0x040fe200078e0207 */
[----:B------:R-:W0:Y:S01]  /*1fb0*/  MUFU.RCP R12, R11 ;  /* 0x0000000b000c7308 */ /* 0x000e220000001000 */
[----:B------:R-:W-:Y:S01]  /*1fc0*/  FADD.FTZ R13, -R11, -RZ ;  /* 0x800000ff0b0d7221 */ /* 0x000fe20000010100 */
[----:B------:R-:W-:-:S04]  /*1fd0*/  IADD3 R10, PT, PT, R10, 0x7f, -R17 ;  /* 0x0000007f0a0a7810 */ /* 0x000fc80007ffe811 */
[----:B------:R-:W-:Y:S01]  /*1fe0*/  IADD3 R10, PT, PT, R10, R9, RZ ;  /* 0x000000090a0a7210 */ /* 0x000fe20007ffe0ff */
[----:B0-----:R-:W-:-:S04]  /*1ff0*/  FFMA R15, R12, R13, 1 ;  /* 0x3f8000000c0f7423 */ /* 0x001fc8000000000d */
[----:B------:R-:W-:-:S04]  /*2000*/  FFMA R14, R12, R15, R12 ;  /* 0x0000000f0c0e7223 */ /* 0x000fc8000000000c */
[----:B------:R-:W-:-:S04]  /*2010*/  FFMA R7, R6, R14, RZ ;  /* 0x0000000e06077223 */ /* 0x000fc800000000ff */
[----:B------:R-:W-:-:S04]  /*2020*/  FFMA R12, R13, R7, R6 ;  /* 0x000000070d0c7223 */ /* 0x000fc80000000006 */
[----:B------:R-:W-:-:S04]  /*2030*/  FFMA R15, R14, R12, R7 ;  /* 0x0000000c0e0f7223 */ /* 0x000fc80000000007 */
[----:B------:R-:W-:-:S04]  /*2040*/  FFMA R12, R13, R15, R6 ;  /* 0x0000000f0d0c7223 */ /* 0x000fc80000000006 */
[----:B------:R-:W-:-:S05]  /*2050*/  FFMA R6, R14, R12, R15 ;  /* 0x0000000c0e067223 */ /* 0x000fca000000000f */
[----:B------:R-:W-:-:S04]  /*2060*/  SHF.R.U32.HI R7, RZ, 0x17, R6 ;  /* 0x00000017ff077819 */ /* 0x000fc80000011606 */
[----:B------:R-:W-:-:S04]  /*2070*/  LOP3.LUT R7, R7, 0xff, RZ, 0xc0, !PT ;  /* 0x000000ff07077812 */ /* 0x000fc800078ec0ff */
[----:B------:R-:W-:-:S04]  /*2080*/  IADD3 R11, PT, PT, R7, R10, RZ ;  /* 0x0000000a070b7210 */ /* 0x000fc80007ffe0ff */
[----:B------:R-:W-:-:S04]  /*2090*/  IADD3 R7, PT, PT, R11, -0x1, RZ ;  /* 0xffffffff0b077810 */ /* 0x000fc80007ffe0ff */
[----:B------:R-:W-:-:S13]  /*20a0*/  ISETP.GE.U32.AND P0, PT, R7, 0xfe, PT ;  /* 0x000000fe0700780c */ /* 0x000fda0003f06070 */
[----:B------:R-:W-:Y:S05]  /*20b0*/  @!P0 BRA `(.L_x_29) ;  /* 0x0000000000808947 */ /* 0x000fea0003800000 */
[----:B------:R-:W-:-:S13]  /*20c0*/  ISETP.GT.AND P0, PT, R11, 0xfe, PT ;  /* 0x000000fe0b00780c */ /* 0x000fda0003f04270 */
[----:B------:R-:W-:Y:S05]  /*20d0*/  @P0 BRA `(.L_x_30) ;  /* 0x00000000006c0947 */ /* 0x000fea0003800000 */
[----:B------:R-:W-:-:S13]  /*20e0*/  ISETP.GE.AND P0, PT, R11, 0x1, PT ;  /* 0x000000010b00780c */ /* 0x000fda0003f06270 */
[----:B------:R-:W-:Y:S05]  /*20f0*/  @P0 BRA `(.L_x_31) ;  /* 0x0000000000740947 */ /* 0x000fea0003800000 */
[----:B------:R-:W-:Y:S02]  /*2100*/  ISETP.GE.AND P0, PT, R11, -0x18, PT ;  /* 0xffffffe80b00780c */ /* 0x000fe40003f06270 */
[----:B------:R-:W-:-:S11]  /*2110*/  LOP3.LUT R6, R6, 0x80000000, RZ, 0xc0, !PT ;  /* 0x8000000006067812 */ /* 0x000fd600078ec0ff */
[----:B------:R-:W-:Y:S05]  /*2120*/  @!P0 BRA `(.L_x_31) ;  /* 0x0000000000688947 */ /* 0x000fea0003800000 */
[CCC-:B------:R-:W-:Y:S01]  /*2130*/  FFMA.RZ R7, R14.reuse, R12.reuse, R15.reuse ;  /* 0x0000000c0e077223 */ /* 0x1c0fe2000000c00f */
[CCC-:B------:R-:W-:Y:S01]  /*2140*/  FFMA.RM R10, R14.reuse, R12.reuse, R15.reuse ;  /* 0x0000000c0e0a7223 */ /* 0x1c0fe2000000400f */
[C---:B------:R-:W-:Y:S02]  /*2150*/  ISETP.NE.AND P3, PT, R11.reuse, RZ, PT ;  /* 0x000000ff0b00720c */ /* 0x040fe40003f65270 */
[----:B------:R-:W-:Y:S02]  /*2160*/  ISETP.NE.AND P2, PT, R11, RZ, PT ;  /* 0x000000ff0b00720c */ /* 0x000fe40003f45270 */
[----:B------:R-:W-:Y:S01]  /*2170*/  LOP3.LUT R9, R7, 0x7fffff, RZ, 0xc0, !PT ;  /* 0x007fffff07097812 */ /* 0x000fe200078ec0ff */
[----:B------:R-:W-:Y:S01]  /*2180*/  FFMA.RP R7, R14, R12, R15 ;  /* 0x0000000c0e077223 */ /* 0x000fe2000000800f */
[----:B------:R-:W-:Y:S02]  /*2190*/  IADD3 R12, PT, PT, R11, 0x20, RZ ;  /* 0x000000200b0c7810 */ /* 0x000fe40007ffe0ff */
[----:B------:R-:W-:-:S02]  /*21a0*/  LOP3.LUT R9, R9, 0x800000, RZ, 0xfc, !PT ;  /* 0x0080000009097812 */ /* 0x000fc400078efcff */
[----:B------:R-:W-:Y:S02]  /*21b0*/  IADD3 R11, PT, PT, -R11, RZ, RZ ;  /* 0x000000ff0b0b7210 */ /* 0x000fe40007ffe1ff */
[----:B------:R-:W-:Y:S02]  /*21c0*/  SHF.L.U32 R12, R9, R12, RZ ;  /* 0x0000000c090c7219 */ /* 0x000fe400000006ff */
[----:B------:R-:W-:Y:S02]  /*21d0*/  FSETP.NEU.FTZ.AND P0, PT, R7, R10, PT ;  /* 0x0000000a0700720b */ /* 0x000fe40003f1d000 */
[----:B------:R-:W-:Y:S02]  /*21e0*/  SEL R10, R11, RZ, P3 ;  /* 0x000000ff0b0a7207 */ /* 0x000fe40001800000 */
[----:B------:R-:W-:Y:S02]  /*21f0*/  ISETP.NE.AND P2, PT, R12, RZ, P2 ;  /* 0x000000ff0c00720c */ /* 0x000fe40001745270 */
[----:B------:R-:W-:-:S02]  /*2200*/  SHF.R.U32.HI R10, RZ, R10, R9 ;  /* 0x0000000aff0a7219 */ /* 0x000fc40000011609 */
[----:B------:R-:W-:Y:S02]  /*2210*/  PLOP3.LUT P0, PT, P0, P2, PT, 0xf8, 0x8f ;  /* 0x00000000008f781c */ /* 0x000fe40000705f70 */
[----:B------:R-:W-:Y:S02]  /*2220*/  SHF.R.U32.HI R12, RZ, 0x1, R10 ;  /* 0x00000001ff0c7819 */ /* 0x000fe4000001160a */
[----:B------:R-:W-:-:S04]  /*2230*/  SEL R7, RZ, 0x1, !P0 ;  /* 0x00000001ff077807 */ /* 0x000fc80004000000 */
[----:B------:R-:W-:-:S04]  /*2240*/  LOP3.LUT R7, R7, 0x1, R12, 0xf8, !PT ;  /* 0x0000000107077812 */ /* 0x000fc800078ef80c */
[----:B------:R-:W-:-:S04]  /*2250*/  LOP3.LUT R7, R7, R10, RZ, 0xc0, !PT ;  /* 0x0000000a07077212 */ /* 0x000fc800078ec0ff */
[----:B------:R-:W-:-:S04]  /*2260*/  IADD3 R7, PT, PT, R12, R7, RZ ;  /* 0x000000070c077210 */ /* 0x000fc80007ffe0ff */
[----:B------:R-:W-:Y:S01]  /*2270*/  LOP3.LUT R6, R7, R6, RZ, 0xfc, !PT ;  /* 0x0000000607067212 */ /* 0x000fe200078efcff */
[----:B------:R-:W-:Y:S06]  /*2280*/  BRA `(.L_x_31) ;  /* 0x0000000000107947 */ /* 0x000fec0003800000 */
.L_x_30:
[----:B------:R-:W-:-:S04]  /*2290*/  LOP3.LUT R6, R6, 0x80000000, RZ, 0xc0, !PT ;  /* 0x8000000006067812 */ /* 0x000fc800078ec0ff */
[----:B------:R-:W-:Y:S01]  /*22a0*/  LOP3.LUT R6, R6, 0x7f800000, RZ, 0xfc, !PT ;  /* 0x7f80000006067812 */ /* 0x000fe200078efcff */
[----:B------:R-:W-:Y:S06]  /*22b0*/  BRA `(.L_x_31) ;  /* 0x0000000000047947 */ /* 0x000fec0003800000 */
.L_x_29:
[----:B------:R-:W-:-:S07]  /*22c0*/  LEA R6, R10, R6, 0x17 ;  /* 0x000000060a067211 */ /* 0x000fce00078eb8ff */
.L_x_31:
[----:B------:R-:W-:Y:S05]  /*22d0*/  BSYNC.RECONVERGENT B2 ;  /* 0x0000000000027941 */ /* 0x000fea0003800200 */
.L_x_28:
[----:B------:R-:W-:Y:S05]  /*22e0*/  BRA `(.L_x_32) ;  /* 0x0000000000207947 */ /* 0x000fea0003800000 */
.L_x_27:
[----:B------:R-:W-:-:S04]  /*22f0*/  LOP3.LUT R6, R6, 0x80000000, R7, 0x48, !PT ;  /* 0x8000000006067812 */ /* 0x000fc800078e4807 */
[----:B------:R-:W-:Y:S01]  /*2300*/  LOP3.LUT R6, R6, 0x7f800000, RZ, 0xfc, !PT ;  /* 0x7f80000006067812 */ /* 0x000fe200078efcff */
[----:B------:R-:W-:Y:S06]  /*2310*/  BRA `(.L_x_32) ;  /* 0x0000000000147947 */ /* 0x000fec0003800000 */
.L_x_26:
[----:B------:R-:W-:Y:S01]  /*2320*/  LOP3.LUT R6, R6, 0x80000000, R7, 0x48, !PT ;  /* 0x8000000006067812 */ /* 0x000fe200078e4807 */
[----:B------:R-:W-:Y:S06]  /*2330*/  BRA `(.L_x_32) ;  /* 0x00000000000c7947 */ /* 0x000fec0003800000 */
.L_x_25:
[----:B------:R-:W0:Y:S01]  /*2340*/  MUFU.RSQ R6, -QNAN ;  /* 0xffc0000000067908 */ /* 0x000e220000001400 */
[----:B------:R-:W-:Y:S05]  /*2350*/  BRA `(.L_x_32) ;  /* 0x0000000000047947 */ /* 0x000fea0003800000 */
.L_x_24:
[----:B------:R-:W-:-:S07]  /*2360*/  FADD.FTZ R6, R7, R4 ;  /* 0x0000000407067221 */ /* 0x000fce0000010000 */
.L_x_32:
[----:B------:R-:W-:Y:S05]  /*2370*/  BSYNC.RECONVERGENT B1 ;  /* 0x0000000000017941 */ /* 0x000fea0003800200 */
.L_x_22:
[----:B------:R-:W-:-:S04]  /*2380*/  HFMA2 R9, -RZ, RZ, 0, 0 ;  /* 0x00000000ff097431 */ /* 0x000fc800000001ff */
[----:B0-----:R-:W-:Y:S05]  /*2390*/  RET.REL.NODEC R8 `(_Z17layer_norm_kernelPKfPfiiiS1_S1_) ;  /* 0xffffffdc08187950 */ /* 0x001fea0003c3ffff */
.L_x_33:
[----:B------:R-:W-:-:S00]  /*23a0*/  BRA `(.L_x_33) ;  /* 0xfffffffc00fc7947 */ /* 0x000fc0000383ffff */
[----:B------:R-:W-:-:S00]  /*23b0*/  NOP ;  /* 0x0000000000007918 */ /* 0x000fc00000000000 */
        /* <DEDUP_REMOVED lines=12> */
.L_x_110:


//--------------------- .text._Z23masked_attention_kernelPKfPKbPfiiiii --------------------------
	.section	.text._Z23masked_attention_kernelPKfPKbPfiiiii,"ax",@progbits
	.align	128
        .global         _Z23masked_attention_kernelPKfPKbPfiiiii
        .type           _Z23masked_attention_kernelPKfPKbPfiiiii,@function
        .size           _Z23masked_attention_kernelPKfPKbPfiiiii,(.L_x_112 - _Z23masked_attention_kernelPKfPKbPfiiiii)
        .other          _Z23masked_attention_kernelPKfPKbPfiiiii,@"STO_CUDA_ENTRY STV_DEFAULT"
_Z23masked_attention_kernelPKfPKbPfiiiii:
.text._Z23masked_attention_kernelPKfPKbPfiiiii:
[----:B------:R-:W-:Y:S01]  /*0000*/  LDC R1, c[0x0][0x37c] ;  /* 0x0000df00ff017b82 */ /* 0x000fe20000000800 */
[----:B------:R-:W0:Y:S07]  /*0010*/  S2R R5, SR_TID.X ;  /* 0x0000000000057919 */ /* 0x000e2e0000002100 */
[----:B------:R-:W1:Y:S08]  /*0020*/  LDC.64 R2, c[0x0][0x398] ;  /* 0x0000e600ff027b82 */ /* 0x000e700000000a00 */
[----:B------:R-:W0:Y:S08]  /*0030*/  S2UR UR4, SR_CTAID.X ;  /* 0x00000000000479c3 */ /* 0x000e300000002500 */
[----:B------:R-:W0:Y:S08]  /*0040*/  LDC R24, c[0x0][0x360] ;  /* 0x0000d800ff187b82 */ /* 0x000e300000000800 */
[----:B------:R-:W2:Y:S01]  /*0050*/  LDC R13, c[0x0][0x3a0] ;  /* 0x0000e800ff0d7b82 */ /* 0x000ea20000000800 */
[----:B-1----:R-:W-:-:S02]  /*0060*/  IMAD R2, R3, R2, RZ ;  /* 0x0000000203027224 */ /* 0x002fc400078e02ff */
[----:B0-----:R-:W-:Y:S02]  /*0070*/  IMAD R24, R24, UR4, R5 ;  /* 0x0000000418187c24 */ /* 0x001fe4000f8e0205 */
[----:B--2---:R-:W-:-:S05]  /*0080*/  IMAD R5, R2, R13, RZ ;  /* 0x0000000d02057224 */ /* 0x004fca00078e02ff */
[----:B------:R-:W-:-:S13]  /*0090*/  ISETP.GE.AND P0, PT, R24, R5, PT ;  /* 0x000000051800720c */ /* 0x000fda0003f06270 */
[----:B------:R-:W-:Y:S05]  /*00a0*/  @P0 EXIT ;  /* 0x000000000000094d */ /* 0x000fea0003800000 */
[----:B------:R-:W0:Y:S01]  /*00b0*/  LDC R9, c[0x0][0x3a4] ;  /* 0x0000e900ff097b82 */ /* 0x000e220000000800 */
[----:B------:R-:W1:Y:S01]  /*00c0*/  LDCU.64 UR6, c[0x0][0x358] ;  /* 0x00006b00ff0677ac */ /* 0x000e620008000a00 */
[----:B------:R-:W-:Y:S01]  /*00d0*/  HFMA2 R22, -RZ, RZ, 0, 0 ;  /* 0x00000000ff167431 */ /* 0x000fe200000001ff */
[----:B0-----:R-:W-:-:S04]  /*00e0*/  ISETP.GE.AND P0, PT, R9, 0x1, PT ;  /* 0x000000010900780c */ /* 0x001fc80003f06270 */
[----:B------:R-:W-:-:S13]  /*00f0*/  ISETP.LT.OR P0, PT, R3, 0x1, !P0 ;  /* 0x000000010300780c */ /* 0x000fda0004701670 */
[----:B-1----:R-:W-:Y:S05]  /*0100*/  @P0 BRA `(.L_x_34) ;  /* 0x0000001c00480947 */ /* 0x002fea0003800000 */
[----:B------:R-:W-:Y:S01]  /*0110*/  IABS R2, R13 ;  /* 0x0000000d00027213 */ /* 0x000fe20000000000 */
[----:B------:R-:W0:Y:S01]  /*0120*/  LDCU UR4, c[0x0][0x3a8] ;  /* 0x00007500ff0477ac */ /* 0x000e220008000800 */
[-C--:B------:R-:W-:Y:S02]  /*0130*/  IABS R0, R3.reuse ;  /* 0x0000000300007213 */ /* 0x080fe40000000000 */
[----:B------:R-:W1:Y:S01]  /*0140*/  I2F.RP R8, R2 ;  /* 0x0000000200087306 */ /* 0x000e620000209400 */
[----:B------:R-:W-:Y:S02]  /*0150*/  LOP3.LUT R12, RZ, R3, RZ, 0x33, !PT ;  /* 0x00000003ff0c7212 */ /* 0x000fe400078e33ff */
[----:B------:R-:W-:-:S05]  /*0160*/  MOV R22, RZ ;  /* 0x000000ff00167202 */ /* 0x000fca0000000f00 */
[----:B------:R-:W2:Y:S08]  /*0170*/  I2F.RP R10, R0 ;  /* 0x00000000000a7306 */ /* 0x000eb00000209400 */
[----:B-1----:R-:W1:Y:S08]  /*0180*/  MUFU.RCP R8, R8 ;  /* 0x0000000800087308 */ /* 0x002e700000001000 */
[----:B--2---:R-:W2:Y:S01]  /*0190*/  MUFU.RCP R10, R10 ;  /* 0x0000000a000a7308 */ /* 0x004ea20000001000 */
[----:B-1----:R-:W-:-:S02]  /*01a0*/  IADD3 R4, PT, PT, R8, 0xffffffe, RZ ;  /* 0x0ffffffe08047810 */ /* 0x002fc40007ffe0ff */
[----:B------:R-:W-:-:S05]  /*01b0*/  IABS R8, R24 ;  /* 0x0000001800087213 */ /* 0x000fca0000000000 */
[----:B------:R1:W3:Y:S01]  /*01c0*/  F2I.FTZ.U32.TRUNC.NTZ R5, R4 ;  /* 0x0000000400057305 */ /* 0x0002e2000021f000 */
[----:B--2---:R-:W-:-:S07]  /*01d0*/  IADD3 R6, PT, PT, R10, 0xffffffe, RZ ;  /* 0x0ffffffe0a067810 */ /* 0x004fce0007ffe0ff */
[----:B------:R2:W4:Y:S01]  /*01e0*/  F2I.FTZ.U32.TRUNC.NTZ R7, R6 ;  /* 0x0000000600077305 */ /* 0x000522000021f000 */
[----:B-1----:R-:W-:Y:S02]  /*01f0*/  MOV R4, RZ ;  /* 0x000000ff00047202 */ /* 0x002fe40000000f00 */
[----:B---3--:R-:W-:Y:S02]  /*0200*/  IADD3 R11, PT, PT, RZ, -R5, RZ ;  /* 0x80000005ff0b7210 */ /* 0x008fe40007ffe0ff */
[----:B--2---:R-:W-:-:S03]  /*0210*/  MOV R6, RZ ;  /* 0x000000ff00067202 */ /* 0x004fc60000000f00 */
[----:B------:R-:W-:Y:S01]  /*0220*/  IMAD R11, R11, R2, RZ ;  /* 0x000000020b0b7224 */ /* 0x000fe200078e02ff */
[----:B----4-:R-:W-:-:S03]  /*0230*/  IADD3 R15, PT, PT, RZ, -R7, RZ ;  /* 0x80000007ff0f7210 */ /* 0x010fc60007ffe0ff */
[----:B------:R-:W-:-:S04]  /*0240*/  IMAD.HI.U32 R4, R5, R11, R4 ;  /* 0x0000000b05047227 */ /* 0x000fc800078e0004 */
[----:B------:R-:W-:Y:S02]  /*0250*/  IMAD R15, R15, R0, RZ ;  /* 0x000000000f0f7224 */ /* 0x000fe400078e02ff */
[----:B------:R-:W-:Y:S02]  /*0260*/  IMAD.MOV.U32 R11, RZ, RZ, R8 ;  /* 0x000000ffff0b7224 */ /* 0x000fe400078e0008 */
[----:B------:R-:W-:-:S04]  /*0270*/  IMAD.HI.U32 R6, R7, R15, R6 ;  /* 0x0000000f07067227 */ /* 0x000fc800078e0006 */
[----:B------:R-:W-:-:S04]  /*0280*/  IMAD.HI.U32 R5, R4, R11, RZ ;  /* 0x0000000b04057227 */ /* 0x000fc800078e00ff */
[----:B------:R-:W-:Y:S01]  /*0290*/  IMAD.HI.U32 R8, R6, R11, RZ ;  /* 0x0000000b06087227 */ /* 0x000fe200078e00ff */
[----:B------:R-:W-:-:S04]  /*02a0*/  IADD3 R7, PT, PT, -R5, RZ, RZ ;  /* 0x000000ff05077210 */ /* 0x000fc80007ffe1ff */
[----:B------:R-:W-:Y:S01]  /*02b0*/  IADD3 R10, PT, PT, -R8, RZ, RZ ;  /* 0x000000ff080a7210 */ /* 0x000fe20007ffe1ff */
[----:B------:R-:W-:-:S04]  /*02c0*/  IMAD R7, R2, R7, R11 ;  /* 0x0000000702077224 */ /* 0x000fc800078e020b */
[----:B------:R-:W-:Y:S01]  /*02d0*/  IMAD R11, R0, R10, R11 ;  /* 0x0000000a000b7224 */ /* 0x000fe200078e020b */
[----:B------:R-:W-:Y:S02]  /*02e0*/  ISETP.GT.U32.AND P2, PT, R2, R7, PT ;  /* 0x000000070200720c */ /* 0x000fe40003f44070 */
[----:B------:R-:W-:Y:S02]  /*02f0*/  LOP3.LUT R10, R24, R3, RZ, 0x3c, !PT ;  /* 0x00000003180a7212 */ /* 0x000fe400078e3cff */
[----:B------:R-:W-:-:S09]  /*0300*/  ISETP.GT.U32.AND P4, PT, R0, R11, PT ;  /* 0x0000000b0000720c */ /* 0x000fd20003f84070 */
[----:B------:R-:W-:Y:S01]  /*0310*/  @!P2 IADD3 R7, PT, PT, R7, -R2, RZ ;  /* 0x800000020707a210 */ /* 0x000fe20007ffe0ff */
[----:B------:R-:W-:Y:S01]  /*0320*/  @!P2 VIADD R5, R5, 0x1 ;  /* 0x000000010505a836 */ /* 0x000fe20000000000 */
[----:B------:R-:W-:Y:S02]  /*0330*/  ISETP.GE.AND P2, PT, R10, RZ, PT ;  /* 0x000000ff0a00720c */ /* 0x000fe40003f46270 */
[----:B------:R-:W-:Y:S02]  /*0340*/  @!P4 IADD3 R11, PT, PT, R11, -R0, RZ ;  /* 0x800000000b0bc210 */ /* 0x000fe40007ffe0ff */
[----:B------:R-:W-:Y:S02]  /*0350*/  ISETP.GE.U32.AND P0, PT, R7, R2, PT ;  /* 0x000000020700720c */ /* 0x000fe40003f06070 */
[----:B------:R-:W-:Y:S02]  /*0360*/  ISETP.GE.U32.AND P1, PT, R11, R0, PT ;  /* 0x000000000b00720c */ /* 0x000fe40003f26070 */
[----:B------:R-:W-:-:S02]  /*0370*/  LOP3.LUT R7, R24, R13, RZ, 0x3c, !PT ;  /* 0x0000000d18077212 */ /* 0x000fc400078e3cff */
[----:B------:R-:W-:Y:S02]  /*0380*/  @!P4 IADD3 R8, PT, PT, R8, 0x1, RZ ;  /* 0x000000010808c810 */ /* 0x000fe40007ffe0ff */
[----:B------:R-:W-:Y:S02]  /*0390*/  ISETP.GE.AND P3, PT, R7, RZ, PT ;  /* 0x000000ff0700720c */ /* 0x000fe40003f66270 */
[----:B------:R-:W-:-:S03]  /*03a0*/  LOP3.LUT R10, RZ, R13, RZ, 0x33, !PT ;  /* 0x0000000dff0a7212 */ /* 0x000fc600078e33ff */
[----:B------:R-:W-:Y:S02]  /*03b0*/  @P0 IADD3 R5, PT, PT, R5, 0x1, RZ ;  /* 0x0000000105050810 */ /* 0x000fe40007ffe0ff */
[----:B------:R-:W-:Y:S02]  /*03c0*/  @P1 IADD3 R8, PT, PT, R8, 0x1, RZ ;  /* 0x0000000108081810 */ /* 0x000fe40007ffe0ff */
[----:B------:R-:W-:Y:S02]  /*03d0*/  ISETP.NE.AND P1, PT, R3, RZ, PT ;  /* 0x000000ff0300720c */ /* 0x000fe40003f25270 */
[----:B------:R-:W-:Y:S02]  /*03e0*/  @!P2 IADD3 R8, PT, PT, -R8, RZ, RZ ;  /* 0x000000ff0808a210 */ /* 0x000fe40007ffe1ff */
[----:B------:R-:W-:Y:S02]  /*03f0*/  ISETP.NE.AND P0, PT, R13, RZ, PT ;  /* 0x000000ff0d00720c */ /* 0x000fe40003f05270 */
[----:B------:R-:W-:-:S02]  /*0400*/  @!P3 IADD3 R5, PT, PT, -R5, RZ, RZ ;  /* 0x000000ff0505b210 */ /* 0x000fc40007ffe1ff */
[----:B------:R-:W-:Y:S02]  /*0410*/  SEL R8, R12, R8, !P1 ;  /* 0x000000080c087207 */ /* 0x000fe40004800000 */
[----:B------:R-:W-:Y:S02]  /*0420*/  SEL R5, R10, R5, !P0 ;  /* 0x000000050a057207 */ /* 0x000fe40004000000 */
[----:B------:R-:W-:Y:S02]  /*0430*/  IABS R7, R8 ;  /* 0x0000000800077213 */ /* 0x000fe40000000000 */
[----:B------:R-:W-:Y:S02]  /*0440*/  IABS R3, R5 ;  /* 0x0000000500037213 */ /* 0x000fe40000000000 */
[----:B------:R-:W-:Y:S01]  /*0450*/  LOP3.LUT R8, R8, R13, RZ, 0x3c, !PT ;  /* 0x0000000d08087212 */ /* 0x000fe200078e3cff */
[----:B------:R-:W-:Y:S01]  /*0460*/  IMAD.HI.U32 R4, R4, R7, RZ ;  /* 0x0000000704047227 */ /* 0x000fe200078e00ff */
[----:B------:R-:W-:-:S02]  /*0470*/  ISETP.GE.AND P5, PT, R5, RZ, PT ;  /* 0x000000ff0500720c */ /* 0x000fc40003fa6270 */
[----:B------:R-:W-:Y:S01]  /*0480*/  ISETP.GE.AND P6, PT, R8, RZ, PT ;  /* 0x000000ff0800720c */ /* 0x000fe20003fc6270 */
[----:B------:R-:W-:Y:S01]  /*0490*/  IMAD.HI.U32 R6, R6, R3, RZ ;  /* 0x0000000306067227 */ /* 0x000fe200078e00ff */
[----:B------:R-:W-:Y:S02]  /*04a0*/  IADD3 R11, PT, PT, -R4, RZ, RZ ;  /* 0x000000ff040b7210 */ /* 0x000fe40007ffe1ff */
[----:B------:R-:W-:Y:S01]  /*04b0*/  IADD3 R5, PT, PT, -R5, RZ, RZ ;  /* 0x000000ff05057210 */ /* 0x000fe20007ffe1ff */
[----:B------:R-:W-:Y:S02]  /*04c0*/  IMAD.MOV R6, RZ, RZ, -R6 ;  /* 0x000000ffff067224 */ /* 0x000fe400078e0a06 */
[----:B------:R-:W-:Y:S01]  /*04d0*/  IMAD R7, R2, R11, R7 ;  /* 0x0000000b02077224 */ /* 0x000fe200078e0207 */
[C---:B------:R-:W-:Y:S01]  /*04e0*/  LOP3.LUT R11, R9.reuse, 0x7ffffffc, RZ, 0xc0, !PT ;  /* 0x7ffffffc090b7812 */ /* 0x040fe200078ec0ff */
[----:B------:R-:W-:Y:S01]  /*04f0*/  IMAD R3, R0, R6, R3 ;  /* 0x0000000600037224 */ /* 0x000fe200078e0203 */
[----:B------:R-:W-:Y:S01]  /*0500*/  LOP3.LUT R9, R9, 0x3, RZ, 0xc0, !PT ;  /* 0x0000000309097812 */ /* 0x000fe200078ec0ff */
[----:B------:R-:W-:Y:S01]  /*0510*/  IMAD R13, R13, R5, R24 ;  /* 0x000000050d0d7224 */ /* 0x000fe200078e0218 */
[----:B------:R-:W-:-:S02]  /*0520*/  ISETP.GT.U32.AND P2, PT, R2, R7, PT ;  /* 0x000000070200720c */ /* 0x000fc40003f44070 */
[----:B------:R-:W-:Y:S02]  /*0530*/  ISETP.GT.U32.AND P3, PT, R0, R3, PT ;  /* 0x000000030000720c */ /* 0x000fe40003f64070 */
[----:B------:R-:W-:-:S09]  /*0540*/  IADD3 R8, PT, PT, -R11, RZ, RZ ;  /* 0x000000ff0b087210 */ /* 0x000fd20007ffe1ff */
[----:B------:R-:W-:Y:S02]  /*0550*/  @!P2 IADD3 R7, PT, PT, R7, -R2, RZ ;  /* 0x800000020707a210 */ /* 0x000fe40007ffe0ff */
[----:B------:R-:W-:Y:S02]  /*0560*/  @!P3 IADD3 R3, PT, PT, R3, -R0, RZ ;  /* 0x800000000303b210 */ /* 0x000fe40007ffe0ff */
[----:B------:R-:W-:Y:S02]  /*0570*/  ISETP.GE.U32.AND P3, PT, R7, R2, PT ;  /* 0x000000020700720c */ /* 0x000fe40003f66070 */
[----:B------:R-:W-:Y:S02]  /*0580*/  ISETP.GT.U32.AND P4, PT, R0, R3, PT ;  /* 0x000000030000720c */ /* 0x000fe40003f84070 */
[----:B------:R-:W-:Y:S02]  /*0590*/  @!P2 IADD3 R4, PT, PT, R4, 0x1, RZ ;  /* 0x000000010404a810 */ /* 0x000fe40007ffe0ff */
[----:B0-----:R-:W-:Y:S01]  /*05a0*/  I2FP.F32.S32 R7, UR4 ;  /* 0x0000000400077c45 */ /* 0x001fe20008201400 */
[----:B------:R-:W-:-:S06]  /*05b0*/  UMOV UR4, URZ ;  /* 0x000000ff00047c82 */ /* 0x000fcc0008000000 */
[----:B------:R-:W-:Y:S02]  /*05c0*/  @P3 VIADD R4, R4, 0x1 ;  /* 0x0000000104043836 */ /* 0x000fe40000000000 */
[----:B------:R-:W-:-:S03]  /*05d0*/  @!P4 IADD3 R3, PT, PT, R3, -R0, RZ ;  /* 0x800000000303c210 */ /* 0x000fc60007ffe0ff */
[----:B------:R-:W-:Y:S02]  /*05e0*/  @!P6 IADD3 R4, PT, PT, -R4, RZ, RZ ;  /* 0x000000ff0404e210 */ /* 0x000fe40007ffe1ff */
[----:B------:R-:W-:Y:S02]  /*05f0*/  @!P5 IADD3 R3, PT, PT, -R3, RZ, RZ ;  /* 0x000000ff0303d210 */ /* 0x000fe40007ffe1ff */
[----:B------:R-:W-:Y:S02]  /*0600*/  SEL R10, R10, R4, !P0 ;  /* 0x000000040a0a7207 */ /* 0x000fe40004000000 */
[----:B------:R-:W-:-:S07]  /*0610*/  SEL R12, R12, R3, !P1 ;  /* 0x000000030c0c7207 */ /* 0x000fce0004800000 */
.L_x_87:
[----:B------:R-:W0:Y:S01]  /*0620*/  LDC R5, c[0x0][0x39c] ;  /* 0x0000e700ff057b82 */ /* 0x000e220000000800 */
[----:B------:R-:W1:Y:S01]  /*0630*/  LDCU.64 UR8, c[0x0][0x388] ;  /* 0x00007100ff0877ac */ /* 0x000e620008000a00 */
[----:B0-----:R-:W-:-:S05]  /*0640*/  IMAD R6, R10, R5, UR4 ;  /* 0x000000040a067e24 */ /* 0x001fca000f8e0205 */
[----:B-1----:R-:W-:-:S04]  /*0650*/  IADD3 R2, P0, PT, R6, UR8, RZ ;  /* 0x0000000806027c10 */ /* 0x002fc8000ff1e0ff */
[C---:B------:R-:W-:Y:S01]  /*0660*/  LEA.HI.X.SX32 R3, R6.reuse, UR9, 0x1, P0 ;  /* 0x0000000906037c11 */ /* 0x040fe200080f0eff */
[----:B------:R-:W0:Y:S04]  /*0670*/  LDCU.64 UR8, c[0x0][0x3a0] ;  /* 0x00007400ff0877ac */ /* 0x000e280008000a00 */
[----:B------:R-:W2:Y:S01]  /*0680*/  LDG.E.U8 R2, desc[UR6][R2.64] ;  /* 0x0000000602027981 */ /* 0x000ea2000c1e1100 */
[----:B0-----:R-:W-:Y:S01]  /*0690*/  UISETP.GE.U32.AND UP0, UPT, UR9, 0x4, UPT ;  /* 0x000000040900788c */ /* 0x001fe2000bf06070 */
[----:B------:R-:W-:Y:S01]  /*06a0*/  IMAD R6, R6, UR8, R13 ;  /* 0x0000000806067c24 */ /* 0x000fe2000f8e020d */
[----:B--2---:R-:W-:-:S04]  /*06b0*/  ISETP.NE.AND P0, PT, R2, RZ, PT ;  /* 0x000000ff0200720c */ /* 0x004fc80003f05270 */
[----:B------:R-:W-:Y:S01]  /*06c0*/  ISETP.GE.AND P0, PT, R12, UR4, P0 ;  /* 0x000000040c007c0c */ /* 0x000fe20008706270 */
[----:B------:R-:W-:-:S06]  /*06d0*/  UIADD3 UR4, UPT, UPT, UR4, 0x1, URZ ;  /* 0x0000000104047890 */ /* 0x000fcc000fffe0ff */
[----:B------:R-:W-:Y:S02]  /*06e0*/  ISETP.NE.AND P2, PT, R5, UR4, PT ;  /* 0x0000000405007c0c */ /* 0x000fe4000bf45270 */
[----:B------:R-:W-:Y:S01]  /*06f0*/  MOV R5, RZ ;  /* 0x000000ff00057202 */ /* 0x000fe20000000f00 */
[----:B------:R-:W-:Y:S10]  /*0700*/  BRA.U !UP0, `(.L_x_35) ;  /* 0x0000000d082c7547 */ /* 0x000ff4000b800000 */
[----:B------:R-:W0:Y:S01]  /*0710*/  LDC R5, c[0x0][0x3a8] ;  /* 0x0000ea00ff057b82 */ /* 0x000e220000000800 */
[----:B------:R-:W-:Y:S01]  /*0720*/  IMAD.MOV.U32 R4, RZ, RZ, R6 ;  /* 0x000000ffff047224 */ /* 0x000fe200078e0006 */
[----:B------:R-:W-:-:S06]  /*0730*/  MOV R2, R8 ;  /* 0x0000000800027202 */ /* 0x000fcc0000000f00 */
[----:B------:R-:W1:Y:S02]  /*0740*/  LDC.64 R18, c[0x0][0x380] ;  /* 0x0000e000ff127b82 */ /* 0x000e640000000a00 */
.L_x_64:
[----:B-1----:R-:W-:Y:S01]  /*0750*/  IMAD.WIDE R26, R4, 0x4, R18 ;  /* 0x00000004041a7825 */ /* 0x002fe200078e0212 */
[----:B------:R-:W-:Y:S01]  /*0760*/  IADD3 R2, PT, PT, R2, 0x4, RZ ;  /* 0x0000000402027810 */ /* 0x000fe20007ffe0ff */
[----:B------:R-:W-:Y:S03]  /*0770*/  BSSY.RECONVERGENT B2, `(.L_x_36) ;  /* 0x0000031000027945 */ /* 0x000fe60003800200 */
[----:B------:R-:W-:Y:S01]  /*0780*/  ISETP.NE.AND P3, PT, R2, RZ, PT ;  /* 0x000000ff0200720c */ /* 0x000fe20003f65270 */
[----:B0-----:R-:W-:-:S04]  /*0790*/  IMAD.WIDE R20, R5, 0x4, R26 ;  /* 0x0000000405147825 */ /* 0x001fc800078e021a */
[----:B------:R-:W-:Y:S01]  /*07a0*/  IMAD.WIDE R16, R5, 0x4, R20 ;  /* 0x0000000405107825 */ /* 0x000fe200078e0214 */
[----:B------:R-:W-:Y:S07]  /*07b0*/  @!P0 BRA `(.L_x_37) ;  /* 0x0000000000b08947 */ /* 0x000fee0003800000 */
[----:B------:R-:W2:Y:S04]  /*07c0*/  LDG.E R27, desc[UR6][R26.64] ;  /* 0x000000061a1b7981 */ /* 0x000ea8000c1e1900 */
[----:B------:R-:W2:Y:S04]  /*07d0*/  LDG.E R14, desc[UR6][R20.64] ;  /* 0x00000006140e7981 */ /* 0x000ea8000c1e1900 */
[----:B------:R-:W3:Y:S01]  /*07e0*/  LDG.E R15, desc[UR6][R16.64] ;  /* 0x00000006100f7981 */ /* 0x000ee2000c1e1900 */
[----:B------:R-:W-:Y:S01]  /*07f0*/  IADD3 R0, PT, PT, R7, -0xd000000, RZ ;  /* 0xf300000007007810 */ /* 0x000fe20007ffe0ff */
[----:B------:R0:W1:Y:S03]  /*0800*/  MUFU.RSQ R28, R7 ;  /* 0x00000007001c7308 */ /* 0x0000660000001400 */
[----:B------:R-:W-:Y:S01]  /*0810*/  ISETP.GT.U32.AND P1, PT, R0, 0x727fffff, PT ;  /* 0x727fffff0000780c */ /* 0x000fe20003f24070 */
[CC--:B--2---:R-:W-:Y:S01]  /*0820*/  FMUL R0, R14.reuse, R27.reuse ;  /* 0x0000001b0e007220 */ /* 0x0c4fe20000400000 */
[----:B------:R-:W-:-:S03]  /*0830*/  FMUL R14, R14, -R27 ;  /* 0x8000001b0e0e7220 */ /* 0x000fc60000400000 */
[----:B---3--:R-:W-:-:S08]  /*0840*/  FMUL R15, R15, R0 ;  /* 0x000000000f0f7220 */ /* 0x008fd00000400000 */
[----:B01----:R-:W-:Y:S05]  /*0850*/  @!P1 BRA `(.L_x_38) ;  /* 0x0000000000189947 */ /* 0x003fea0003800000 */
[----:B------:R-:W-:Y:S01]  /*0860*/  BSSY.RECONVERGENT B0, `(.L_x_39) ;  /* 0x0000003000007945 */ /* 0x000fe20003800200 */
[----:B------:R-:W-:-:S07]  /*0870*/  MOV R0, 0x890 ;  /* 0x0000089000007802 */ /* 0x000fce0000000f00 */
[----:B------:R-:W-:Y:S05]  /*0880*/  CALL.REL.NOINC `($__internal_2_$__cuda_sm20_sqrt_rn_f32_slowpath) ;  /* 0x0000001400787944 */ /* 0x000fea0003c00000 */
[----:B------:R-:W-:Y:S05]  /*0890*/  BSYNC.RECONVERGENT B0 ;  /* 0x0000000000007941 */ /* 0x000fea0003800200 */
.L_x_39:
[----:B------:R-:W-:Y:S01]  /*08a0*/  MOV R0, R3 ;  /* 0x0000000300007202 */ /* 0x000fe20000000f00 */
[----:B------:R-:W-:Y:S06]  /*08b0*/  BRA `(.L_x_40) ;  /* 0x0000000000107947 */ /* 0x000fec0003800000 */
.L_x_38:
[C---:B------:R-:W-:Y:S01]  /*08c0*/  FMUL.FTZ R0, R28.reuse, R7 ;  /* 0x000000071c007220 */ /* 0x040fe20000410000 */
[----:B------:R-:W-:-:S03]  /*08d0*/  FMUL.FTZ R28, R28, 0.5 ;  /* 0x3f0000001c1c7820 */ /* 0x000fc60000410000 */
[----:B------:R-:W-:-:S04]  /*08e0*/  FFMA R3, -R0, R0, R7 ;  /* 0x0000000000037223 */ /* 0x000fc80000000107 */
[----:B------:R-:W-:-:S07]  /*08f0*/  FFMA R0, R3, R28, R0 ;  /* 0x0000001c03007223 */ /* 0x000fce0000000000 */
.L_x_40:
        /* <DEDUP_REMOVED lines=9> */
[----:B------:R-:W-:Y:S02]  /*0990*/  MOV R3, R14 ;  /* 0x0000000e00037202 */ /* 0x000fe40000000f00 */
[----:B------:R-:W-:-:S07]  /*09a0*/  MOV R26, 0x9c0 ;  /* 0x000009c0001a7802 */ /* 0x000fce0000000f00 */
[----:B------:R-:W-:Y:S05]  /*09b0*/  CALL.REL.NOINC `($__internal_3_$__cuda_sm3x_div_rn_noftz_f32_slowpath) ;  /* 0x0000001400847944 */ /* 0x000fea0003c00000 */
.L_x_42:
[----:B------:R-:W-:Y:S05]  /*09c0*/  BSYNC.RECONVERGENT B3 ;  /* 0x0000000000037941 */ /* 0x000fea0003800200 */
.L_x_41:
[----:B------:R-:W-:Y:S02]  /*09d0*/  HFMA2 R0, -RZ, RZ, 0.96630859375, -0.0022525787353515625 ;  /* 0x3bbb989dff007431 */ /* 0x000fe400000001ff */
[----:B------:R-:W-:-:S03]  /*09e0*/  IMAD.MOV.U32 R23, RZ, RZ, 0x437c0000 ;  /* 0x437c0000ff177424 */ /* 0x000fc600078e00ff */
[----:B------:R-:W-:-:S04]  /*09f0*/  FFMA.SAT R0, R3, R0, 0.5 ;  /* 0x3f00000003007423 */ /* 0x000fc80000002000 */
[----:B------:R-:W-:-:S04]  /*0a00*/  FFMA.RM R0, R0, R23, 12582913 ;  /* 0x4b40000100007423 */ /* 0x000fc80000004017 */
[C---:B------:R-:W-:Y:S01]  /*0a10*/  FADD R14, R0.reuse, -12583039 ;  /* 0xcb40007f000e7421 */ /* 0x040fe20000000000 */
[----:B------:R-:W-:-:S03]  /*0a20*/  SHF.L.U32 R0, R0, 0x17, RZ ;  /* 0x0000001700007819 */ /* 0x000fc600000006ff */
[----:B------:R-:W-:-:S04]  /*0a30*/  FFMA R14, R3, 1.4426950216293334961, -R14 ;  /* 0x3fb8aa3b030e7823 */ /* 0x000fc8000000080e */
[----:B------:R-:W-:-:S04]  /*0a40*/  FFMA R14, R3, 1.925963033500011079e-08, R14 ;  /* 0x32a57060030e7823 */ /* 0x000fc8000000000e */
[----:B------:R-:W0:Y:S02]  /*0a50*/  MUFU.EX2 R3, R14 ;  /* 0x0000000e00037308 */ /* 0x000e240000000800 */
[----:B0-----:R-:W-:-:S04]  /*0a60*/  FMUL R0, R0, R3 ;  /* 0x0000000300007220 */ /* 0x001fc80000400000 */
[----:B------:R-:W-:-:S07]  /*0a70*/  FFMA R22, R15, R0, R22 ;  /* 0x000000000f167223 */ /* 0x000fce0000000016 */
.L_x_37:
[----:B------:R-:W-:Y:S05]  /*0a80*/  BSYNC.RECONVERGENT B2 ;  /* 0x0000000000027941 */ /* 0x000fea0003800200 */
.L_x_36:
[----:B------:R-:W-:Y:S01]  /*0a90*/  BSSY.RECONVERGENT B2, `(.L_x_43) ;  /* 0x000002f000027945 */ /* 0x000fe20003800200 */
[----:B------:R-:W-:-:S03]  /*0aa0*/  IMAD.WIDE R14, R5, 0x4, R16 ;  /* 0x00000004050e7825 */ /* 0x000fc600078e0210 */
[----:B------:R-:W-:Y:S05]  /*0ab0*/  @!P0 BRA `(.L_x_44) ;  /* 0x0000000000b08947 */ /* 0x000fea0003800000 */
        /* <DEDUP_REMOVED lines=14> */
.L_x_46:
[----:B------:R-:W-:Y:S01]  /*0ba0*/  MOV R0, R3 ;  /* 0x0000000300007202 */ /* 0x000fe20000000f00 */
[----:B------:R-:W-:Y:S06]  /*0bb0*/  BRA `(.L_x_47) ;  /* 0x0000000000107947 */ /* 0x000fec0003800000 */
.L_x_45:
[C---:B------:R-:W-:Y:S01]  /*0bc0*/  FMUL.FTZ R0, R26.reuse, R7 ;  /* 0x000000071a007220 */ /* 0x040fe20000410000 */
[----:B------:R-:W-:-:S03]  /*0bd0*/  FMUL.FTZ R26, R26, 0.5 ;  /* 0x3f0000001a1a7820 */ /* 0x000fc60000410000 */
[----:B------:R-:W-:-:S04]  /*0be0*/  FFMA R3, -R0, R0, R7 ;  /* 0x0000000000037223 */ /* 0x000fc80000000107 */
[----:B------:R-:W-:-:S07]  /*0bf0*/  FFMA R0, R3, R26, R0 ;  /* 0x0000001a03007223 */ /* 0x000fce0000000000 */
.L_x_47:
        /* <DEDUP_REMOVED lines=12> */
.L_x_49:
[----:B------:R-:W-:Y:S05]  /*0cc0*/  BSYNC.RECONVERGENT B3 ;  /* 0x0000000000037941 */ /* 0x000fea0003800200 */
.L_x_48:
[----:B------:R-:W-:Y:S01]  /*0cd0*/  HFMA2 R0, -RZ, RZ, 0.96630859375, -0.0022525787353515625 ;  /* 0x3bbb989dff007431 */ /* 0x000fe200000001ff */
[----:B------:R-:W-:-:S04]  /*0ce0*/  MOV R21, 0x437c0000 ;  /* 0x437c000000157802 */ /* 0x000fc80000000f00 */
[----:B------:R-:W-:-:S04]  /*0cf0*/  FFMA.SAT R0, R3, R0, 0.5 ;  /* 0x3f00000003007423 */ /* 0x000fc80000002000 */
[----:B------:R-:W-:-:S04]  /*0d00*/  FFMA.RM R0, R0, R21, 12582913 ;  /* 0x4b40000100007423 */ /* 0x000fc80000004015 */
[C---:B------:R-:W-:Y:S01]  /*0d10*/  FADD R20, R0.reuse, -12583039 ;  /* 0xcb40007f00147421 */ /* 0x040fe20000000000 */
[----:B------:R-:W-:-:S03]  /*0d20*/  IMAD.SHL.U32 R0, R0, 0x800000, RZ ;  /* 0x0080000000007824 */ /* 0x000fc600078e00ff */
[----:B------:R-:W-:-:S04]  /*0d30*/  FFMA R20, R3, 1.4426950216293334961, -R20 ;  /* 0x3fb8aa3b03147823 */ /* 0x000fc80000000814 */
[----:B------:R-:W-:-:S04]  /*0d40*/  FFMA R20, R3, 1.925963033500011079e-08, R20 ;  /* 0x32a5706003147823 */ /* 0x000fc80000000014 */
[----:B------:R-:W0:Y:S02]  /*0d50*/  MUFU.EX2 R3, R20 ;  /* 0x0000001400037308 */ /* 0x000e240000000800 */
[----:B0-----:R-:W-:-:S04]  /*0d60*/  FMUL R0, R0, R3 ;  /* 0x0000000300007220 */ /* 0x001fc80000400000 */
[----:B------:R-:W-:-:S07]  /*0d70*/  FFMA R22, R31, R0, R22 ;  /* 0x000000001f167223 */ /* 0x000fce0000000016 */
.L_x_44:
[----:B------:R-:W-:Y:S05]  /*0d80*/  BSYNC.RECONVERGENT B2 ;  /* 0x0000000000027941 */ /* 0x000fea0003800200 */
.L_x_43:
        /* <DEDUP_REMOVED lines=17> */
.L_x_53:
[----:B------:R-:W-:Y:S01]  /*0ea0*/  MOV R0, R3 ;  /* 0x0000000300007202 */ /* 0x000fe20000000f00 */
[----:B------:R-:W-:Y:S06]  /*0eb0*/  BRA `(.L_x_54) ;  /* 0x0000000000107947 */ /* 0x000fec0003800000 */
.L_x_52:
[C---:B------:R-:W-:Y:S01]  /*0ec0*/  FMUL.FTZ R0, R26.reuse, R7 ;  /* 0x000000071a007220 */ /* 0x040fe20000410000 */
[----:B------:R-:W-:-:S03]  /*0ed0*/  FMUL.FTZ R26, R26, 0.5 ;  /* 0x3f0000001a1a7820 */ /* 0x000fc60000410000 */
[----:B------:R-:W-:-:S04]  /*0ee0*/  FFMA R3, -R0, R0, R7 ;  /* 0x0000000000037223 */ /* 0x000fc80000000107 */
[----:B------:R-:W-:-:S07]  /*0ef0*/  FFMA R0, R3, R26, R0 ;  /* 0x0000001a03007223 */ /* 0x000fce0000000000 */
.L_x_54:
        /* <DEDUP_REMOVED lines=12> */
.L_x_56:
[----:B------:R-:W-:Y:S05]  /*0fc0*/  BSYNC.RECONVERGENT B3 ;  /* 0x0000000000037941 */ /* 0x000fea0003800200 */
.L_x_55:
[----:B------:R-:W-:Y:S01]  /*0fd0*/  HFMA2 R0, -RZ, RZ, 0.96630859375, -0.0022525787353515625 ;  /* 0x3bbb989dff007431 */ /* 0x000fe200000001ff */
[----:B------:R-:W-:-:S04]  /*0fe0*/  MOV R17, 0x437c0000 ;  /* 0x437c000000117802 */ /* 0x000fc80000000f00 */
        /* <DEDUP_REMOVED lines=9> */
.L_x_51:
[----:B------:R-:W-:Y:S05]  /*1080*/  BSYNC.RECONVERGENT B2 ;  /* 0x0000000000027941 */ /* 0x000fea0003800200 */
.L_x_50:
[----:B------:R-:W-:Y:S04]  /*1090*/  BSSY.RECONVERGENT B2, `(.L_x_57) ;  /* 0x000002f000027945 */ /* 0x000fe80003800200 */
[----:B------:R-:W-:Y:S05]  /*10a0*/  @!P0 BRA `(.L_x_58) ;  /* 0x0000000000b48947 */ /* 0x000fea0003800000 */
[----:B------:R-:W-:Y:S01]  /*10b0*/  IMAD.WIDE R26, R5, 0x4, R20 ;  /* 0x00000004051a7825 */ /* 0x000fe200078e0214 */
[----:B------:R-:W2:Y:S04]  /*10c0*/  LDG.E R15, desc[UR6][R14.64] ;  /* 0x000000060e0f7981 */ /* 0x000ea8000c1e1900 */
[----:B------:R-:W2:Y:S04]  /*10d0*/  LDG.E R16, desc[UR6][R20.64] ;  /* 0x0000000614107981 */ /* 0x000ea8000c1e1900 */
[----:B------:R-:W3:Y:S01]  /*10e0*/  LDG.E R17, desc[UR6][R26.64] ;  /* 0x000000061a117981 */ /* 0x000ee2000c1e1900 */
[----:B------:R-:W-:Y:S01]  /*10f0*/  VIADD R0, R7, 0xf3000000 ;  /* 0xf300000007007836 */ /* 0x000fe20000000000 */
[----:B------:R0:W1:Y:S04]  /*1100*/  MUFU.RSQ R28, R7 ;  /* 0x00000007001c7308 */ /* 0x0000680000001400 */
        /* <DEDUP_REMOVED lines=9> */
.L_x_60:
[----:B------:R-:W-:Y:S01]  /*11a0*/  MOV R0, R3 ;  /* 0x0000000300007202 */ /* 0x000fe20000000f00 */
[----:B------:R-:W-:Y:S06]  /*11b0*/  BRA `(.L_x_61) ;  /* 0x0000000000107947 */ /* 0x000fec0003800000 */
.L_x_59:
[C---:B------:R-:W-:Y:S01]  /*11c0*/  FMUL.FTZ R0, R28.reuse, R7 ;  /* 0x000000071c007220 */ /* 0x040fe20000410000 */
[----:B------:R-:W-:-:S03]  /*11d0*/  FMUL.FTZ R28, R28, 0.5 ;  /* 0x3f0000001c1c7820 */ /* 0x000fc60000410000 */
[----:B------:R-:W-:-:S04]  /*11e0*/  FFMA R3, -R0, R0, R7 ;  /* 0x0000000000037223 */ /* 0x000fc80000000107 */
[----:B------:R-:W-:-:S07]  /*11f0*/  FFMA R0, R3, R28, R0 ;  /* 0x0000001c03007223 */ /* 0x000fce0000000000 */
.L_x_61:
        /* <DEDUP_REMOVED lines=12> */
.L_x_63:
[----:B------:R-:W-:Y:S05]  /*12c0*/  BSYNC.RECONVERGENT B3 ;  /* 0x0000000000037941 */ /* 0x000fea0003800200 */
.L_x_62:
        /* <DEDUP_REMOVED lines=11> */
.L_x_58:
[----:B------:R-:W-:Y:S05]  /*1380*/  BSYNC.RECONVERGENT B2 ;  /* 0x0000000000027941 */ /* 0x000fea0003800200 */
.L_x_57:
[----:B------:R-:W-:Y:S01]  /*1390*/  LEA R4, R5, R4, 0x2 ;  /* 0x0000000405047211 */ /* 0x000fe200078e10ff */
[----:B------:R-:W-:Y:S06]  /*13a0*/  @P3 BRA `(.L_x_64) ;  /* 0xfffffff000e83947 */ /* 0x000fec000383ffff */
[----:B------:R-:W-:-:S07]  /*13b0*/  IMAD.MOV.U32 R5, RZ, RZ, R11 ;  /* 0x000000ffff057224 */ /* 0x000fce00078e000b */
.L_x_35:
[----:B------:R-:W-:-:S13]  /*13c0*/  ISETP.NE.AND P1, PT, R9, RZ, PT ;  /* 0x000000ff0900720c */ /* 0x000fda0003f25270 */
[----:B------:R-:W-:Y:S05]  /*13d0*/  @!P1 BRA `(.L_x_65) ;  /* 0x0000000800909947 */ /* 0x000fea0003800000 */
[----:B------:R-:W-:-:S13]  /*13e0*/  ISETP.NE.AND P1, PT, R9, 0x1, PT ;  /* 0x000000010900780c */ /* 0x000fda0003f25270 */
[----:B------:R-:W-:Y:S05]  /*13f0*/  @!P1 BRA `(.L_x_66) ;  /* 0x0000000400a09947 */ /* 0x000fea0003800000 */
[----:B------:R-:W0:Y:S01]  /*1400*/  LDC R19, c[0x0][0x3a8] ;  /* 0x0000ea00ff137b82 */ /* 0x000e220000000800 */
[----:B------:R-:W-:Y:S07]  /*1410*/  BSSY.RECONVERGENT B2, `(.L_x_67) ;  /* 0x0000033000027945 */ /* 0x000fee0003800200 */
[----:B------:R-:W1:Y:S01]  /*1420*/  LDC.64 R20, c[0x0][0x380] ;  /* 0x0000e000ff147b82 */ /* 0x000e620000000a00 */
[----:B0-----:R-:W-:-:S04]  /*1430*/  IMAD R3, R5, R19, R6 ;  /* 0x0000001305037224 */ /* 0x001fc800078e0206 */
[----:B-1----:R-:W-:-:S04]  /*1440*/  IMAD.WIDE R20, R3, 0x4, R20 ;  /* 0x0000000403147825 */ /* 0x002fc800078e0214 */
[----:B------:R-:W-:Y:S01]  /*1450*/  IMAD.WIDE R16, R19, 0x4, R20 ;  /* 0x0000000413107825 */ /* 0x000fe200078e0214 */
[----:B------:R-:W-:Y:S06]  /*1460*/  @!P0 BRA `(.L_x_68) ;  /* 0x0000000000b48947 */ /* 0x000fec0003800000 */
[----:B------:R-:W-:Y:S01]  /*1470*/  IMAD.WIDE R18, R19, 0x4, R16 ;  /* 0x0000000413127825 */ /* 0x000fe200078e0210 */
        /* <DEDUP_REMOVED lines=14> */
.L_x_70:
[----:B------:R-:W-:Y:S01]  /*1560*/  MOV R0, R3 ;  /* 0x0000000300007202 */ /* 0x000fe20000000f00 */
[----:B------:R-:W-:Y:S06]  /*1570*/  BRA `(.L_x_71) ;  /* 0x0000000000107947 */ /* 0x000fec0003800000 */
.L_x_69:
[C---:B------:R-:W-:Y:S01]  /*1580*/  FMUL.FTZ R0, R4.reuse, R7 ;  /* 0x0000000704007220 */ /* 0x040fe20000410000 */
[----:B------:R-:W-:-:S03]  /*1590*/  FMUL.FTZ R4, R4, 0.5 ;  /* 0x3f00000004047820 */ /* 0x000fc60000410000 */
[----:B------:R-:W-:-:S04]  /*15a0*/  FFMA R3, -R0, R0, R7 ;  /* 0x0000000000037223 */ /* 0x000fc80000000107 */
[----:B------:R-:W-:-:S07]  /*15b0*/  FFMA R0, R3, R4, R0 ;  /* 0x0000000403007223 */ /* 0x000fce0000000000 */
.L_x_71:
        /* <DEDUP_REMOVED lines=12> */
.L_x_73:
[----:B------:R-:W-:Y:S05]  /*1680*/  BSYNC.RECONVERGENT B3 ;  /* 0x0000000000037941 */ /* 0x000fea0003800200 */
.L_x_72:
        /* <DEDUP_REMOVED lines=11> */
.L_x_68:
[----:B------:R-:W-:Y:S05]  /*1740*/  BSYNC.RECONVERGENT B2 ;  /* 0x0000000000027941 */ /* 0x000fea0003800200 */
.L_x_67:
[----:B------:R-:W-:Y:S04]  /*1750*/  BSSY.RECONVERGENT B2, `(.L_x_74) ;  /* 0x0000031000027945 */ /* 0x000fe80003800200 */
[----:B------:R-:W-:Y:S05]  /*1760*/  @!P0 BRA `(.L_x_75) ;  /* 0x0000000000bc8947 */ /* 0x000fea0003800000 */
[----:B------:R-:W0:Y:S02]  /*1770*/  LDC R19, c[0x0][0x3a8] ;  /* 0x0000ea00ff137b82 */ /* 0x000e240000000800 */
[C---:B0-----:R-:W-:Y:S02]  /*1780*/  IMAD.WIDE R20, R19.reuse, 0x4, R16 ;  /* 0x0000000413147825 */ /* 0x041fe400078e0210 */
[----:B------:R-:W2:Y:S02]  /*1790*/  LDG.E R17, desc[UR6][R16.64] ;  /* 0x0000000610117981 */ /* 0x000ea4000c1e1900 */
[----:B------:R-:W-:Y:S02]  /*17a0*/  IMAD.WIDE R18, R19, 0x4, R20 ;  /* 0x0000000413127825 */ /* 0x000fe400078e0214 */
        /* <DEDUP_REMOVED lines=13> */
.L_x_77:
[----:B------:R-:W-:Y:S01]  /*1880*/  MOV R0, R3 ;  /* 0x0000000300007202 */ /* 0x000fe20000000f00 */
[----:B------:R-:W-:Y:S06]  /*1890*/  BRA `(.L_x_78) ;  /* 0x0000000000107947 */ /* 0x000fec0003800000 */
.L_x_76:
[C---:B------:R-:W-:Y:S01]  /*18a0*/  FMUL.FTZ R0, R4.reuse, R7 ;  /* 0x0000000704007220 */ /* 0x040fe20000410000 */
[----:B------:R-:W-:-:S03]  /*18b0*/  FMUL.FTZ R4, R4, 0.5 ;  /* 0x3f00000004047820 */ /* 0x000fc60000410000 */
[----:B------:R-:W-:-:S04]  /*18c0*/  FFMA R3, -R0, R0, R7 ;  /* 0x0000000000037223 */ /* 0x000fc80000000107 */
[----:B------:R-:W-:-:S07]  /*18d0*/  FFMA R0, R3, R4, R0 ;  /* 0x0000000403007223 */ /* 0x000fce0000000000 */
.L_x_78:
        /* <DEDUP_REMOVED lines=12> */
.L_x_80:
[----:B------:R-:W-:Y:S05]  /*19a0*/  BSYNC.RECONVERGENT B3 ;  /* 0x0000000000037941 */ /* 0x000fea0003800200 */
.L_x_79:
        /* <DEDUP_REMOVED lines=11> */
.L_x_75:
[----:B------:R-:W-:Y:S05]  /*1a60*/  BSYNC.RECONVERGENT B2 ;  /* 0x0000000000027941 */ /* 0x000fea0003800200 */
.L_x_74:
[----:B------:R-:W-:-:S07]  /*1a70*/  IADD3 R5, PT, PT, R5, 0x2, RZ ;  /* 0x0000000205057810 */ /* 0x000fce0007ffe0ff */
.L_x_66:
[----:B------:R-:W0:Y:S02]  /*1a80*/  LDCU UR5, c[0x0][0x3a4] ;  /* 0x00007480ff0577ac */ /* 0x000e240008000800 */
[----:B0-----:R-:W-:-:S09]  /*1a90*/  ULOP3.LUT UP0, URZ, UR5, 0x1, URZ, 0xc0, !UPT ;  /* 0x0000000105ff7892 */ /* 0x001fd2000f80c0ff */
[----:B------:R-:W-:Y:S05]  /*1aa0*/  BRA.U !UP0, `(.L_x_65) ;  /* 0x0000000108dc7547 */ /* 0x000fea000b800000 */
[----:B------:R-:W0:Y:S01]  /*1ab0*/  LDC R19, c[0x0][0x3a8] ;  /* 0x0000ea00ff137b82 */ /* 0x000e220000000800 */
[----:B------:R-:W-:Y:S01]  /*1ac0*/  BSSY.RECONVERGENT B2, `(.L_x_65) ;  /* 0x0000035000027945 */ /* 0x000fe20003800200 */
[----:B0-----:R-:W-:-:S03]  /*1ad0*/  IMAD R6, R5, R19, R6 ;  /* 0x0000001305067224 */ /* 0x001fc600078e0206 */
[----:B------:R-:W-:Y:S05]  /*1ae0*/  @!P0 BRA `(.L_x_81) ;  /* 0x0000000000c88947 */ /* 0x000fea0003800000 */
[----:B------:R-:W0:Y:S01]  /*1af0*/  LDCU.64 UR8, c[0x0][0x380] ;  /* 0x00007000ff0877ac */ /* 0x000e220008000a00 */
[----:B------:R-:W-:Y:S02]  /*1b00*/  SHF.R.S32.HI R3, RZ, 0x1f, R6 ;  /* 0x0000001fff037819 */ /* 0x000fe40000011406 */
[----:B0-----:R-:W-:-:S04]  /*1b10*/  LEA R14, P0, R6, UR8, 0x2 ;  /* 0x00000008060e7c11 */ /* 0x001fc8000f8010ff */
[----:B------:R-:W-:-:S03]  /*1b20*/  LEA.HI.X R15, R6, UR9, R3, 0x2, P0 ;  /* 0x00000009060f7c11 */ /* 0x000fc600080f1403 */
[----:B------:R-:W-:-:S03]  /*1b30*/  IMAD.WIDE R16, R19, 0x4, R14 ;  /* 0x0000000413107825 */ /* 0x000fc600078e020e */
[----:B------:R-:W2:Y:S01]  /*1b40*/  LDG.E R15, desc[UR6][R14.64] ;  /* 0x000000060e0f7981 */ /* 0x000ea2000c1e1900 */
[----:B------:R-:W-:-:S03]  /*1b50*/  IMAD.WIDE R18, R19, 0x4, R16 ;  /* 0x0000000413127825 */ /* 0x000fc600078e0210 */
        /* <DEDUP_REMOVED lines=13> */
.L_x_83:
[----:B------:R-:W-:Y:S01]  /*1c30*/  MOV R0, R3 ;  /* 0x0000000300007202 */ /* 0x000fe20000000f00 */
[----:B------:R-:W-:Y:S06]  /*1c40*/  BRA `(.L_x_84) ;  /* 0x0000000000107947 */ /* 0x000fec0003800000 */
.L_x_82:
[C---:B------:R-:W-:Y:S01]  /*1c50*/  FMUL.FTZ R0, R4.reuse, R7 ;  /* 0x0000000704007220 */ /* 0x040fe20000410000 */
[----:B------:R-:W-:-:S03]  /*1c60*/  FMUL.FTZ R4, R4, 0.5 ;  /* 0x3f00000004047820 */ /* 0x000fc60000410000 */
[----:B------:R-:W-:-:S04]  /*1c70*/  FFMA R3, -R0, R0, R7 ;  /* 0x0000000000037223 */ /* 0x000fc80000000107 */
[----:B------:R-:W-:-:S07]  /*1c80*/  FFMA R0, R3, R4, R0 ;  /* 0x0000000403007223 */ /* 0x000fce0000000000 */
.L_x_84:
        /* <DEDUP_REMOVED lines=12> */
.L_x_86:
[----:B------:R-:W-:Y:S05]  /*1d50*/  BSYNC.RECONVERGENT B3 ;  /* 0x0000000000037941 */ /* 0x000fea0003800200 */
.L_x_85:
        /* <DEDUP_REMOVED lines=11> */
.L_x_81:
[----:B------:R-:W-:Y:S05]  /*1e10*/  BSYNC.RECONVERGENT B2 ;  /* 0x0000000000027941 */ /* 0x000fea0003800200 */
.L_x_65:
[----:B------:R-:W-:Y:S05]  /*1e20*/  @P2 BRA `(.L_x_87) ;  /* 0xffffffe400fc2947 */ /* 0x000fea000383ffff */
.L_x_34:
[----:B------:R-:W0:Y:S02]  /*1e30*/  LDC.64 R2, c[0x0][0x390] ;  /* 0x0000e400ff027b82 */ /* 0x000e240000000a00 */
[----:B0-----:R-:W-:-:S05]  /*1e40*/  IMAD.WIDE R24, R24, 0x4, R2 ;  /* 0x0000000418187825 */ /* 0x001fca00078e0202 */
[----:B------:R-:W-:Y:S01]  /*1e50*/  STG.E desc[UR6][R24.64], R22 ;  /* 0x0000001618007986 */ /* 0x000fe2000c101906 */
[----:B------:R-:W-:Y:S05]  /*1e60*/  EXIT ;  /* 0x000000000000794d */ /* 0x000fea0003800000 */
        .weak           $__internal_2_$__cuda_sm20_sqrt_rn_f32_slowpath
        .type           $__internal_2_$__cuda_sm20_sqrt_rn_f32_slowpath,@function
        .size           $__internal_2_$__cuda_sm20_sqrt_rn_f32_slowpath,($__internal_3_$__cuda_sm3x_div_rn_noftz_f32_slowpath - $__internal_2_$__cuda_sm20_sqrt_rn_f32_slowpath)
$__internal_2_$__cuda_sm20_sqrt_rn_f32_slowpath:
[----:B------:R-:W-:-:S13]  /*1e70*/  LOP3.LUT P1, RZ, R7, 0x7fffffff, RZ, 0xc0, !PT ;  /* 0x7fffffff07ff7812 */ /* 0x000fda000782c0ff */
[----:B------:R-:W-:Y:S01]  /*1e80*/  @!P1 MOV R3, R7 ;  /* 0x0000000700039202 */ /* 0x000fe20000000f00 */
[----:B------:R-:W-:Y:S06]  /*1e90*/  @!P1 BRA `(.L_x_88) ;  /* 0x0000000000409947 */ /* 0x000fec0003800000 */
[----:B------:R-:W-:-:S13]  /*1ea0*/  FSETP.GEU.FTZ.AND P1, PT, R7, RZ, PT ;  /* 0x000000ff0700720b */ /* 0x000fda0003f3e000 */
[----:B------:R-:W-:Y:S01]  /*1eb0*/  @!P1 IMAD.MOV.U32 R3, RZ, RZ, 0x7fffffff ;  /* 0x7fffffffff039424 */ /* 0x000fe200078e00ff */
        /* <DEDUP_REMOVED lines=8> */
[----:B------:R-:W-:-:S03]  /*1f40*/  @P1 FMUL.FTZ R3, R3, 0.5 ;  /* 0x3f00000003031820 */ /* 0x000fc60000410000 */
[----:B------:R-:W-:-:S04]  /*1f50*/  @P1 FADD.FTZ R26, -R23, -RZ ;  /* 0x800000ff171a1221 */ /* 0x000fc80000010100 */
[----:B------:R-:W-:-:S04]  /*1f60*/  @P1 FFMA R26, R23, R26, R28 ;  /* 0x0000001a171a1223 */ /* 0x000fc8000000001c */
[----:B------:R-:W-:Y:S01]  /*1f70*/  @P1 FFMA R26, R26, R3, R23 ;  /* 0x000000031a1a1223 */ /* 0x000fe20000000017 */
[----:B------:R-:W-:-:S03]  /*1f80*/  @!P1 MOV R3, R7 ;  /* 0x0000000700039202 */ /* 0x000fc60000000f00 */
[----:B------:R-:W-:-:S07]  /*1f90*/  @P1 FMUL.FTZ R3, R26, 2.3283064365386962891e-10 ;  /* 0x2f8000001a031820 */ /* 0x000fce0000410000 */
.L_x_88:
[----:B------:R-:W-:Y:S01]  /*1fa0*/  HFMA2 R27, -RZ, RZ, 0, 0 ;  /* 0x00000000ff1b7431 */ /* 0x000fe200000001ff */
[----:B------:R-:W-:-:S04]  /*1fb0*/  MOV R26, R0 ;  /* 0x00000000001a7202 */ /* 0x000fc80000000f00 */
[----:B------:R-:W-:Y:S05]  /*1fc0*/  RET.REL.NODEC R26 `(_Z23masked_attention_kernelPKfPKbPfiiiii) ;  /* 0xffffffe01a0c7950 */ /* 0x000fea0003c3ffff */
        .weak           $__internal_3_$__cuda_sm3x_div_rn_noftz_f32_slowpath
        .type           $__internal_3_$__cuda_sm3x_div_rn_noftz_f32_slowpath,@function
        .size           $__internal_3_$__cuda_sm3x_div_rn_noftz_f32_slowpath,(.L_x_112 - $__internal_3_$__cuda_sm3x_div_rn_noftz_f32_slowpath)
$__internal_3_$__cuda_sm3x_div_rn_noftz_f32_slowpath:
[----:B------:R-:W-:Y:S01]  /*1fd0*/  SHF.R.U32.HI R23, RZ, 0x17, R0 ;  /* 0x00000017ff177819 */ /* 0x000fe20000011600 */
[----:B------:R-:W-:Y:S01]  /*1fe0*/  BSSY.RECONVERGENT B0, `(.L_x_89) ;  /* 0x0000062000007945 */ /* 0x000fe20003800200 */
[----:B------:R-:W-:Y:S02]  /*1ff0*/  SHF.R.U32.HI R27, RZ, 0x17, R3 ;  /* 0x00000017ff1b7819 */ /* 0x000fe40000011603 */
[----:B------:R-:W-:Y:S02]  /*2000*/  LOP3.LUT R23, R23, 0xff, RZ, 0xc0, !PT ;  /* 0x000000ff17177812 */ /* 0x000fe400078ec0ff */
[----:B------:R-:W-:Y:S02]  /*2010*/  LOP3.LUT R27, R27, 0xff, RZ, 0xc0, !PT ;  /* 0x000000ff1b1b7812 */ /* 0x000fe400078ec0ff */
[----:B------:R-:W-:Y:S02]  /*2020*/  IADD3 R28, PT, PT, R23, -0x1, RZ ;  /* 0xffffffff171c7810 */ /* 0x000fe40007ffe0ff */
[----:B------:R-:W-:-:S02]  /*2030*/  IADD3 R29, PT, PT, R27, -0x1, RZ ;  /* 0xffffffff1b1d7810 */ /* 0x000fc40007ffe0ff */
[----:B------:R-:W-:-:S04]  /*2040*/  ISETP.GT.U32.AND P1, PT, R28, 0xfd, PT ;  /* 0x000000fd1c00780c */ /* 0x000fc80003f24070 */
        /* <DEDUP_REMOVED lines=21> */
[----:B------:R-:W-:Y:S01]  /*21a0*/  @P1 IMAD.MOV.U32 R25, RZ, RZ, RZ ;  /* 0x000000ffff191224 */ /* 0x000fe200078e00ff */
[----:B------:R-:W-:Y:S01]  /*21b0*/  @!P1 MOV R25, 0xffffffc0 ;  /* 0xffffffc000199802 */ /* 0x000fe20000000f00 */
[----:B------:R-:W-:Y:S01]  /*21c0*/  @!P1 FFMA R3, R3, 1.84467440737095516160e+19, RZ ;  /* 0x5f80000003039823 */ /* 0x000fe200000000ff */
[----:B------:R-:W-:Y:S02]  /*21d0*/  @!P4 FFMA R0, R0, 1.84467440737095516160e+19, RZ ;  /* 0x5f8000000000c823 */ /* 0x000fe400000000ff */
[----:B------:R-:W-:-:S07]  /*21e0*/  @!P4 IADD3 R25, PT, PT, R25, 0x40, RZ ;  /* 0x000000401919c810 */ /* 0x000fce0007ffe0ff */
.L_x_90:
        /* <DEDUP_REMOVED lines=18> */
[----:B------:R-:W-:-:S05]  /*2310*/  IADD3 R23, PT, PT, R30, R25, RZ ;  /* 0x000000191e177210 */ /* 0x000fca0007ffe0ff */
[----:B------:R-:W-:-:S05]  /*2320*/  VIADD R29, R23, 0xffffffff ;  /* 0xffffffff171d7836 */ /* 0x000fca0000000000 */
        /* <DEDUP_REMOVED lines=9> */
[CCC-:B------:R-:W-:Y:S01]  /*23c0*/  FFMA.RP R25, R3.reuse, R27.reuse, R28.reuse ;  /* 0x0000001b03197223 */ /* 0x1c0fe2000000801c */
[CCC-:B------:R-:W-:Y:S01]  /*23d0*/  FFMA.RM R30, R3.reuse, R27.reuse, R28.reuse ;  /* 0x0000001b031e7223 */ /* 0x1c0fe2000000401c */
[----:B------:R-:W-:Y:S01]  /*23e0*/  FFMA.RZ R3, R3, R27, R28 ;  /* 0x0000001b03037223 */ /* 0x000fe2000000c01c */
[C---:B------:R-:W-:Y:S02]  /*23f0*/  ISETP.NE.AND P5, PT, R23.reuse, RZ, PT ;  /* 0x000000ff1700720c */ /* 0x040fe40003fa5270 */
[----:B------:R-:W-:Y:S02]  /*2400*/  ISETP.NE.AND P4, PT, R23, RZ, PT ;  /* 0x000000ff1700720c */ /* 0x000fe40003f85270 */
[----:B------:R-:W-:Y:S02]  /*2410*/  LOP3.LUT R3, R3, 0x7fffff, RZ, 0xc0, !PT ;  /* 0x007fffff03037812 */ /* 0x000fe400078ec0ff */
[----:B------:R-:W-:Y:S02]  /*2420*/  FSETP.NEU.FTZ.AND P1, PT, R25, R30, PT ;  /* 0x0000001e1900720b */ /* 0x000fe40003f3d000 */
[----:B------:R-:W-:-:S02]  /*2430*/  IADD3 R25, PT, PT, R23, 0x20, RZ ;  /* 0x0000002017197810 */ /* 0x000fc40007ffe0ff */
[----:B------:R-:W-:Y:S02]  /*2440*/  LOP3.LUT R28, R3, 0x800000, RZ, 0xfc, !PT ;  /* 0x00800000031c7812 */ /* 0x000fe400078efcff */
[----:B------:R-:W-:Y:S02]  /*2450*/  IADD3 R23, PT, PT, -R23, RZ, RZ ;  /* 0x000000ff17177210 */ /* 0x000fe40007ffe1ff */
[----:B------:R-:W-:Y:S02]  /*2460*/  SHF.L.U32 R25, R28, R25, RZ ;  /* 0x000000191c197219 */ /* 0x000fe400000006ff */
        /* <DEDUP_REMOVED lines=11> */
.L_x_97:
[----:B------:R-:W-:-:S04]  /*2520*/  LOP3.LUT R0, R0, 0x80000000, RZ, 0xc0, !PT ;  /* 0x8000000000007812 */ /* 0x000fc800078ec0ff */
[----:B------:R-:W-:Y:S01]  /*2530*/  LOP3.LUT R0, R0, 0x7f800000, RZ, 0xfc, !PT ;  /* 0x7f80000000007812 */ /* 0x000fe200078efcff */
[----:B------:R-:W-:Y:S06]  /*2540*/  BRA `(.L_x_98) ;  /* 0x0000000000047947 */ /* 0x000fec0003800000 */
.L_x_96:
[----:B------:R-:W-:-:S07]  /*2550*/  LEA R0, R25, R0, 0x17 ;  /* 0x0000000019007211 */ /* 0x000fce00078eb8ff */
.L_x_98:
[----:B------:R-:W-:Y:S05]  /*2560*/  BSYNC.RECONVERGENT B1 ;  /* 0x0000000000017941 */ /* 0x000fea0003800200 */
.L_x_95:
[----:B------:R-:W-:Y:S05]  /*2570*/  BRA `(.L_x_99) ;  /* 0x0000000000207947 */ /* 0x000fea0003800000 */
.L_x_94:
[----:B------:R-:W-:-:S04]  /*2580*/  LOP3.LUT R0, R0, 0x80000000, R3, 0x48, !PT ;  /* 0x8000000000007812 */ /* 0x000fc800078e4803 */
[----:B------:R-:W-:Y:S01]  /*2590*/  LOP3.LUT R0, R0, 0x7f800000, RZ, 0xfc, !PT ;  /* 0x7f80000000007812 */ /* 0x000fe200078efcff */
[----:B------:R-:W-:Y:S06]  /*25a0*/  BRA `(.L_x_99) ;  /* 0x0000000000147947 */ /* 0x000fec0003800000 */
.L_x_93:
[----:B------:R-:W-:Y:S01]  /*25b0*/  LOP3.LUT R0, R0, 0x80000000, R3, 0x48, !PT ;  /* 0x8000000000007812 */ /* 0x000fe200078e4803 */
[----:B------:R-:W-:Y:S06]  /*25c0*/  BRA `(.L_x_99) ;  /* 0x00000000000c7947 */ /* 0x000fec0003800000 */
.L_x_92:
[----:B------:R-:W0:Y:S01]  /*25d0*/  MUFU.RSQ R0, -QNAN ;  /* 0xffc0000000007908 */ /* 0x000e220000001400 */
[----:B------:R-:W-:Y:S05]  /*25e0*/  BRA `(.L_x_99) ;  /* 0x0000000000047947 */ /* 0x000fea0003800000 */
.L_x_91:
[----:B------:R-:W-:-:S07]  /*25f0*/  FADD.FTZ R0, R3, R0 ;  /* 0x0000000003007221 */ /* 0x000fce0000010000 */
.L_x_99:
[----:B------:R-:W-:Y:S05]  /*2600*/  BSYNC.RECONVERGENT B0 ;  /* 0x0000000000007941 */ /* 0x000fea0003800200 */
.L_x_89:
[----:B------:R-:W-:Y:S01]  /*2610*/  HFMA2 R27, -RZ, RZ, 0, 0 ;  /* 0x00000000ff1b7431 */ /* 0x000fe200000001ff */
[----:B0-----:R-:W-:-:S03]  /*2620*/  MOV R3, R0 ;  /* 0x0000000000037202 */ /* 0x001fc60000000f00 */
[----:B------:R-:W-:Y:S05]  /*2630*/  RET.REL.NODEC R26 `(_Z23masked_attention_kernelPKfPKbPfiiiii) ;  /* 0xffffffd81a707950 */ /* 0x000fea0003c3ffff */
.L_x_100:
        /* <DEDUP_REMOVED lines=12> */
.L_x_112:


//--------------------- .text._Z12geglu_kernelPKfPfiii --------------------------
	.section	.text._Z12geglu_kernelPKfPfiii,"ax",@progbits
	.align	128
        .global         _Z12geglu_kernelPKfPfiii
        .type           _Z12geglu_kernelPKfPfiii,@function
        .size           _Z12geglu_kernelPKfPfiii,(.L_x_113 - _Z12geglu_kernelPKfPfiii)
        .other          _Z12geglu_kernelPKfPfiii,@"STO_CUDA_ENTRY STV_DEFAULT"
_Z12geglu_kernelPKfPfiii:
.text._Z12geglu_kernelPKfPfiii:
[----:B------:R-:W-:Y:S08]  /*0000*/  LDC R1, c[0x0][0x37c] ;  /* 0x0000df00ff017b82 */ /* 0x000ff00000000800 */
[----:B------:R-:W0:Y:S01]  /*0010*/  LDC R5, c[0x0][0x398] ;  /* 0x0000e600ff057b82 */ /* 0x000e220000000800 */
[----:B------:R-:W1:Y:S01]  /*0020*/  S2R R3, SR_TID.X ;  /* 0x0000000000037919 */ /* 0x000e620000002100 */
[----:B------:R-:W-:-:S06]  /*0030*/  IMAD.MOV.U32 R10, RZ, RZ, RZ ;  /* 0x000000ffff0a7224 */ /* 0x000fcc00078e00ff */
[----:B------:R-:W1:Y:S08]  /*0040*/  S2UR UR4, SR_CTAID.X ;  /* 0x00000000000479c3 */ /* 0x000e700000002500 */
[----:B------:R-:W1:Y:S01]  /*0050*/  LDC R6, c[0x0][0x360] ;  /* 0x0000d800ff067b82 */ /* 0x000e620000000800 */
[----:B0-----:R-:W-:-:S05]  /*0060*/  IMAD.SHL.U32 R7, R5, 0x2, RZ ;  /* 0x0000000205077824 */ /* 0x001fca00078e00ff */
[-C--:B------:R-:W-:Y:S02]  /*0070*/  IABS R0, R7.reuse ;  /* 0x0000000700007213 */ /* 0x080fe40000000000 */
[----:B------:R-:W-:Y:S02]  /*0080*/  ISETP.NE.AND P1, PT, R7, RZ, PT ;  /* 0x000000ff0700720c */ /* 0x000fe40003f25270 */
[----:B------:R-:W0:Y:S01]  /*0090*/  I2F.RP R2, R0 ;  /* 0x0000000000027306 */ /* 0x000e220000209400 */
[----:B------:R-:W-:Y:S01]  /*00a0*/  LOP3.LUT R12, RZ, R7, RZ, 0x33, !PT ;  /* 0x00000007ff0c7212 */ /* 0x000fe200078e33ff */
[----:B-1----:R-:W-:-:S05]  /*00b0*/  IMAD R6, R6, UR4, R3 ;  /* 0x0000000406067c24 */ /* 0x002fca000f8e0203 */
[----:B------:R-:W-:Y:S02]  /*00c0*/  IABS R13, R6 ;  /* 0x00000006000d7213 */ /* 0x000fe40000000000 */
[----:B------:R-:W-:Y:S01]  /*00d0*/  ISETP.GE.AND P2, PT, R6, RZ, PT ;  /* 0x000000ff0600720c */ /* 0x000fe20003f46270 */
[----:B0-----:R-:W0:Y:S02]  /*00e0*/  MUFU.RCP R2, R2 ;  /* 0x0000000200027308 */ /* 0x001e240000001000 */
[----:B0-----:R-:W-:Y:S01]  /*00f0*/  VIADD R11, R2, 0xffffffe ;  /* 0x0ffffffe020b7836 */ /* 0x001fe20000000000 */
[----:B------:R-:W-:-:S05]  /*0100*/  IABS R2, R7 ;  /* 0x0000000700027213 */ /* 0x000fca0000000000 */
[----:B------:R-:W0:Y:S01]  /*0110*/  F2I.FTZ.U32.TRUNC.NTZ R11, R11 ;  /* 0x0000000b000b7305 */ /* 0x000e22000021f000 */
[----:B------:R-:W-:Y:S02]  /*0120*/  IMAD.MOV R2, RZ, RZ, -R2 ;  /* 0x000000ffff027224 */ /* 0x000fe400078e0a02 */
[----:B0-----:R-:W-:-:S05]  /*0130*/  IMAD.MOV R4, RZ, RZ, -R11 ;  /* 0x000000ffff047224 */ /* 0x001fca00078e0a0b */
[----:B------:R-:W-:-:S05]  /*0140*/  MOV R3, R4 ;  /* 0x0000000400037202 */ /* 0x000fca0000000f00 */
[----:B------:R-:W-:-:S04]  /*0150*/  IMAD R3, R3, R0, RZ ;  /* 0x0000000003037224 */ /* 0x000fc800078e02ff */
[----:B------:R-:W-:Y:S01]  /*0160*/  IMAD.HI.U32 R10, R11, R3, R10 ;  /* 0x000000030b0a7227 */ /* 0x000fe200078e000a */
[----:B------:R-:W-:-:S05]  /*0170*/  MOV R11, R2 ;  /* 0x00000002000b7202 */ /* 0x000fca0000000f00 */
[----:B------:R-:W-:-:S04]  /*0180*/  IMAD.HI.U32 R2, R10, R13, RZ ;  /* 0x0000000d0a027227 */ /* 0x000fc800078e00ff */
[----:B------:R-:W-:Y:S02]  /*0190*/  IMAD R9, R2, R11, R13 ;  /* 0x0000000b02097224 */ /* 0x000fe400078e020d */
[----:B------:R-:W0:Y:S03]  /*01a0*/  LDC.64 R2, c[0x0][0x390] ;  /* 0x0000e400ff027b82 */ /* 0x000e260000000a00 */
[----:B------:R-:W-:-:S13]  /*01b0*/  ISETP.GT.U32.AND P0, PT, R0, R9, PT ;  /* 0x000000090000720c */ /* 0x000fda0003f04070 */
[----:B------:R-:W-:-:S05]  /*01c0*/  @!P0 IMAD.IADD R9, R9, 0x1, -R0 ;  /* 0x0000000109098824 */ /* 0x000fca00078e0a00 */
[----:B------:R-:W-:Y:S01]  /*01d0*/  ISETP.GT.U32.AND P0, PT, R0, R9, PT ;  /* 0x000000090000720c */ /* 0x000fe20003f04070 */
[----:B0-----:R-:W-:-:S12]  /*01e0*/  IMAD R2, R3, R2, RZ ;  /* 0x0000000203027224 */ /* 0x001fd800078e02ff */
[----:B------:R-:W-:-:S05]  /*01f0*/  @!P0 IMAD.IADD R9, R9, 0x1, -R0 ;  /* 0x0000000109098824 */ /* 0x000fca00078e0a00 */
[----:B------:R-:W-:-:S04]  /*0200*/  @!P2 IADD3 R9, PT, PT, -R9, RZ, RZ ;  /* 0x000000ff0909a210 */ /* 0x000fc80007ffe1ff */
[----:B------:R-:W-:Y:S01]  /*0210*/  SEL R4, R12, R9, !P1 ;  /* 0x000000090c047207 */ /* 0x000fe20004800000 */
[----:B------:R-:W-:-:S03]  /*0220*/  IMAD R9, R7, R2, RZ ;  /* 0x0000000207097224 */ /* 0x000fc600078e02ff */
[----:B------:R-:W-:-:S04]  /*0230*/  ISETP.GE.AND P0, PT, R4, R5, PT ;  /* 0x000000050400720c */ /* 0x000fc80003f06270 */
[----:B------:R-:W-:-:S13]  /*0240*/  ISETP.GE.OR P0, PT, R6, R9, P0 ;  /* 0x000000090600720c */ /* 0x000fda0000706670 */
[----:B------:R-:W-:Y:S05]  /*0250*/  @P0 EXIT ;  /* 0x000000000000094d */ /* 0x000fea0003800000 */
[----:B------:R-:W-:Y:S01]  /*0260*/  IABS R16, R5 ;  /* 0x0000000500107213 */ /* 0x000fe20000000000 */
[----:B------:R-:W0:Y:S01]  /*0270*/  LDCU.64 UR4, c[0x0][0x358] ;  /* 0x00006b00ff0477ac */ /* 0x000e220008000a00 */
[----:B------:R-:W-:Y:S02]  /*0280*/  IABS R2, R3 ;  /* 0x0000000300027213 */ /* 0x000fe40000000000 */
[----:B------:R-:W1:Y:S01]  /*0290*/  I2F.RP R18, R16 ;  /* 0x0000001000127306 */ /* 0x000e620000209400 */
[----:B------:R-:W-:-:S07]  /*02a0*/  ISETP.NE.AND P5, PT, R5, RZ, PT ;  /* 0x000000ff0500720c */ /* 0x000fce0003fa5270 */
[----:B------:R-:W2:Y:S08]  /*02b0*/  I2F.RP R17, R2 ;  /* 0x0000000200117306 */ /* 0x000eb00000209400 */
[----:B-1----:R-:W1:Y:S08]  /*02c0*/  MUFU.RCP R18, R18 ;  /* 0x0000001200127308 */ /* 0x002e700000001000 */
[----:B--2---:R-:W2:Y:S01]  /*02d0*/  MUFU.RCP R17, R17 ;  /* 0x0000001100117308 */ /* 0x004ea20000001000 */
[----:B-1----:R-:W-:-:S07]  /*02e0*/  VIADD R8, R18, 0xffffffe ;  /* 0x0ffffffe12087836 */ /* 0x002fce0000000000 */
[----:B------:R1:W3:Y:S01]  /*02f0*/  F2I.FTZ.U32.TRUNC.NTZ R9, R8 ;  /* 0x0000000800097305 */ /* 0x0002e2000021f000 */
[----:B--2---:R-:W-:-:S07]  /*0300*/  VIADD R14, R17, 0xffffffe ;  /* 0x0ffffffe110e7836 */ /* 0x004fce0000000000 */
[----:B------:R2:W4:Y:S01]  /*0310*/  F2I.FTZ.U32.TRUNC.NTZ R15, R14 ;  /* 0x0000000e000f7305 */ /* 0x000522000021f000 */
[----:B-1----:R-:W-:Y:S01]  /*0320*/  IMAD.MOV.U32 R8, RZ, RZ, RZ ;  /* 0x000000ffff087224 */ /* 0x002fe200078e00ff */
[----:B---3--:R-:W-:Y:S01]  /*0330*/  IADD3 R19, PT, PT, RZ, -R9, RZ ;  /* 0x80000009ff137210 */ /* 0x008fe20007ffe0ff */
[----:B--2---:R-:W-:-:S04]  /*0340*/  HFMA2 R14, -RZ, RZ, 0, 0 ;  /* 0x00000000ff0e7431 */ /* 0x004fc800000001ff */
[----:B------:R-:W-:Y:S02]  /*0350*/  IMAD R19, R19, R16, RZ ;  /* 0x0000001013137224 */ /* 0x000fe400078e02ff */
[----:B----4-:R-:W-:Y:S02]  /*0360*/  IMAD.MOV R21, RZ, RZ, -R15 ;  /* 0x000000ffff157224 */ /* 0x010fe400078e0a0f */
[----:B------:R-:W-:-:S04]  /*0370*/  IMAD.HI.U32 R18, R9, R19, R8 ;  /* 0x0000001309127227 */ /* 0x000fc800078e0008 */
[----:B------:R-:W-:Y:S02]  /*0380*/  IMAD R9, R21, R2, RZ ;  /* 0x0000000215097224 */ /* 0x000fe400078e02ff */
[----:B------:R-:W-:-:S04]  /*0390*/  IMAD.HI.U32 R18, R18, R13, RZ ;  /* 0x0000000d12127227 */ /* 0x000fc800078e00ff */
[----:B------:R-:W-:-:S04]  /*03a0*/  IMAD.HI.U32 R14, R15, R9, R14 ;  /* 0x000000090f0e7227 */ /* 0x000fc800078e000e */
[----:B------:R-:W-:Y:S02]  /*03b0*/  IMAD.MOV R9, RZ, RZ, -R18 ;  /* 0x000000ffff097224 */ /* 0x000fe400078e0a12 */
[----:B------:R-:W-:-:S04]  /*03c0*/  IMAD.HI.U32 R8, R14, R13, RZ ;  /* 0x0000000d0e087227 */ /* 0x000fc800078e00ff */
[----:B------:R-:W-:Y:S02]  /*03d0*/  IMAD R9, R16, R9, R13 ;  /* 0x0000000910097224 */ /* 0x000fe400078e020d */
[----:B------:R-:W-:-:S03]  /*03e0*/  IMAD.MOV R15, RZ, RZ, -R8 ;  /* 0x000000ffff0f7224 */ /* 0x000fc600078e0a08 */
[----:B------:R-:W-:Y:S01]  /*03f0*/  ISETP.GT.U32.AND P3, PT, R16, R9, PT ;  /* 0x000000091000720c */ /* 0x000fe20003f64070 */
[----:B------:R-:W-:-:S05]  /*0400*/  IMAD R13, R2, R15, R13 ;  /* 0x0000000f020d7224 */ /* 0x000fca00078e020d */
[----:B------:R-:W-:-:S07]  /*0410*/  ISETP.GT.U32.AND P0, PT, R2, R13, PT ;  /* 0x0000000d0200720c */ /* 0x000fce0003f04070 */
[----:B------:R-:W-:Y:S01]  /*0420*/  @!P3 IADD3 R9, PT, PT, R9, -R16, RZ ;  /* 0x800000100909b210 */ /* 0x000fe20007ffe0ff */
[----:B------:R-:W-:-:S03]  /*0430*/  @!P3 VIADD R18, R18, 0x1 ;  /* 0x000000011212b836 */ /* 0x000fc60000000000 */
[----:B------:R-:W-:Y:S02]  /*0440*/  ISETP.GE.U32.AND P4, PT, R9, R16, PT ;  /* 0x000000100900720c */ /* 0x000fe40003f86070 */
[C---:B------:R-:W-:Y:S01]  /*0450*/  LOP3.LUT R9, R6.reuse, R5, RZ, 0x3c, !PT ;  /* 0x0000000506097212 */ /* 0x040fe200078e3cff */
[----:B------:R-:W-:Y:S01]  /*0460*/  @!P0 IMAD.IADD R13, R13, 0x1, -R2 ;  /* 0x000000010d0d8824 */ /* 0x000fe200078e0a02 */
[----:B------:R-:W-:Y:S01]  /*0470*/  LOP3.LUT R6, R6, R3, RZ, 0x3c, !PT ;  /* 0x0000000306067212 */ /* 0x000fe200078e3cff */
[----:B------:R-:W-:Y:S01]  /*0480*/  @!P0 VIADD R8, R8, 0x1 ;  /* 0x0000000108088836 */ /* 0x000fe20000000000 */
[----:B------:R-:W-:Y:S02]  /*0490*/  ISETP.GE.AND P2, PT, R9, RZ, PT ;  /* 0x000000ff0900720c */ /* 0x000fe40003f46270 */
[----:B------:R-:W-:Y:S02]  /*04a0*/  ISETP.GE.U32.AND P3, PT, R13, R2, PT ;  /* 0x000000020d00720c */ /* 0x000fe40003f66070 */
[----:B------:R-:W-:-:S03]  /*04b0*/  ISETP.NE.AND P0, PT, R3, RZ, PT ;  /* 0x000000ff0300720c */ /* 0x000fc60003f05270 */
[----:B------:R-:W-:Y:S02]  /*04c0*/  @P4 IADD3 R18, PT, PT, R18, 0x1, RZ ;  /* 0x0000000112124810 */ /* 0x000fe40007ffe0ff */
[----:B------:R-:W-:Y:S02]  /*04d0*/  ISETP.GE.AND P4, PT, R6, RZ, PT ;  /* 0x000000ff0600720c */ /* 0x000fe40003f86270 */
[----:B------:R-:W-:Y:S02]  /*04e0*/  LOP3.LUT R6, RZ, R3, RZ, 0x33, !PT ;  /* 0x00000003ff067212 */ /* 0x000fe400078e33ff */
[----:B------:R-:W-:Y:S01]  /*04f0*/  @!P2 IMAD.MOV R18, RZ, RZ, -R18 ;  /* 0x000000ffff12a224 */ /* 0x000fe200078e0a12 */
[----:B------:R-:W-:Y:S02]  /*0500*/  @!P5 LOP3.LUT R18, RZ, R5, RZ, 0x33, !PT ;  /* 0x00000005ff12d212 */ /* 0x000fe400078e33ff */
[----:B------:R-:W-:Y:S02]  /*0510*/  @P3 IADD3 R8, PT, PT, R8, 0x1, RZ ;  /* 0x0000000108083810 */ /* 0x000fe40007ffe0ff */
[----:B------:R-:W-:-:S04]  /*0520*/  LEA.HI R18, R18, R18, RZ, 0x1 ;  /* 0x0000001212127211 */ /* 0x000fc800078f08ff */
[----:B------:R-:W-:Y:S01]  /*0530*/  @!P4 IMAD.MOV R8, RZ, RZ, -R8 ;  /* 0x000000ffff08c224 */ /* 0x000fe200078e0a08 */
[----:B------:R-:W-:-:S04]  /*0540*/  SHF.R.S32.HI R18, RZ, 0x1, R18 ;  /* 0x00000001ff127819 */ /* 0x000fc80000011412 */
[----:B------:R-:W-:Y:S02]  /*0550*/  SEL R8, R6, R8, !P0 ;  /* 0x0000000806087207 */ /* 0x000fe40004000000 */
[----:B------:R-:W-:Y:S02]  /*0560*/  IABS R13, R18 ;  /* 0x00000012000d7213 */ /* 0x000fe40000000000 */
[----:B------:R-:W-:Y:S02]  /*0570*/  IABS R9, R8 ;  /* 0x0000000800097213 */ /* 0x000fe40000000000 */
[----:B------:R-:W-:Y:S01]  /*0580*/  LOP3.LUT R8, R8, R7, RZ, 0x3c, !PT ;  /* 0x0000000708087212 */ /* 0x000fe200078e3cff */
[----:B------:R-:W-:Y:S01]  /*0590*/  IMAD.HI.U32 R14, R14, R13, RZ ;  /* 0x0000000d0e0e7227 */ /* 0x000fe200078e00ff */
[----:B------:R-:W-:Y:S02]  /*05a0*/  ISETP.GE.AND P6, PT, R18, RZ, PT ;  /* 0x000000ff1200720c */ /* 0x000fe40003fc6270 */
[----:B------:R-:W-:Y:S01]  /*05b0*/  ISETP.GE.AND P4, PT, R8, RZ, PT ;  /* 0x000000ff0800720c */ /* 0x000fe20003f86270 */
[----:B------:R-:W-:-:S04]  /*05c0*/  IMAD.HI.U32 R10, R10, R9, RZ ;  /* 0x000000090a0a7227 */ /* 0x000fc800078e00ff */
[----:B------:R-:W-:Y:S02]  /*05d0*/  IMAD.MOV R14, RZ, RZ, -R14 ;  /* 0x000000ffff0e7224 */ /* 0x000fe400078e0a0e */
[----:B------:R-:W-:Y:S02]  /*05e0*/  IMAD R11, R10, R11, R9 ;  /* 0x0000000b0a0b7224 */ /* 0x000fe400078e0209 */
[----:B------:R-:W-:Y:S01]  /*05f0*/  IMAD R13, R2, R14, R13 ;  /* 0x0000000e020d7224 */ /* 0x000fe200078e020d */
[----:B------:R-:W1:Y:S02]  /*0600*/  LDC.64 R8, c[0x0][0x380] ;  /* 0x0000e000ff087b82 */ /* 0x000e640000000a00 */
[----:B------:R-:W-:Y:S02]  /*0610*/  ISETP.GT.U32.AND P2, PT, R0, R11, PT ;  /* 0x0000000b0000720c */ /* 0x000fe40003f44070 */
[----:B------:R-:W-:-:S11]  /*0620*/  ISETP.GT.U32.AND P3, PT, R2, R13, PT ;  /* 0x0000000d0200720c */ /* 0x000fd60003f64070 */
[-C--:B------:R-:W-:Y:S01]  /*0630*/  @!P2 IADD3 R11, PT, PT, R11, -R0.reuse, RZ ;  /* 0x800000000b0ba210 */ /* 0x080fe20007ffe0ff */
[----:B------:R-:W-:Y:S02]  /*0640*/  @!P2 VIADD R10, R10, 0x1 ;  /* 0x000000010a0aa836 */ /* 0x000fe40000000000 */
[----:B------:R-:W-:Y:S01]  /*0650*/  @!P3 IMAD.IADD R13, R13, 0x1, -R2 ;  /* 0x000000010d0db824 */ /* 0x000fe200078e0a02 */
[----:B------:R-:W-:-:S04]  /*0660*/  ISETP.GE.U32.AND P3, PT, R11, R0, PT ;  /* 0x000000000b00720c */ /* 0x000fc80003f66070 */
[----:B------:R-:W-:-:S09]  /*0670*/  ISETP.GT.U32.AND P5, PT, R2, R13, PT ;  /* 0x0000000d0200720c */ /* 0x000fd20003fa4070 */
[----:B------:R-:W-:-:S04]  /*0680*/  @P3 IADD3 R10, PT, PT, R10, 0x1, RZ ;  /* 0x000000010a0a3810 */ /* 0x000fc80007ffe0ff */
[----:B------:R-:W-:Y:S02]  /*0690*/  @!P5 IMAD.IADD R13, R13, 0x1, -R2 ;  /* 0x000000010d0dd824 */ /* 0x000fe400078e0a02 */
[----:B------:R-:W-:-:S03]  /*06a0*/  @!P4 IMAD.MOV R10, RZ, RZ, -R10 ;  /* 0x000000ffff0ac224 */ /* 0x000fc600078e0a0a */
[----:B------:R-:W-:Y:S02]  /*06b0*/  @!P6 IADD3 R13, PT, PT, -R13, RZ, RZ ;  /* 0x000000ff0d0de210 */ /* 0x000fe40007ffe1ff */
[----:B------:R-:W-:Y:S02]  /*06c0*/  SEL R10, R12, R10, !P1 ;  /* 0x0000000a0c0a7207 */ /* 0x000fe40004800000 */
[----:B------:R-:W-:-:S05]  /*06d0*/  SEL R6, R6, R13, !P0 ;  /* 0x0000000d06067207 */ /* 0x000fca0004000000 */
[----:B------:R-:W-:-:S04]  /*06e0*/  IMAD R3, R10, R3, R6 ;  /* 0x000000030a037224 */ /* 0x000fc800078e0206 */
[----:B------:R-:W-:-:S04]  /*06f0*/  IMAD R7, R7, R3, R4 ;  /* 0x0000000307077224 */ /* 0x000fc800078e0204 */
[----:B-1----:R-:W-:-:S04]  /*0700*/  IMAD.WIDE R8, R7, 0x4, R8 ;  /* 0x0000000407087825 */ /* 0x002fc800078e0208 */
[----:B------:R-:W-:Y:S02]  /*0710*/  IMAD.WIDE R6, R5, 0x4, R8 ;  /* 0x0000000405067825 */ /* 0x000fe400078e0208 */
[----:B0-----:R0:W5:Y:S04]  /*0720*/  LDG.E R5, desc[UR4][R8.64] ;  /* 0x0000000408057981 */ /* 0x001168000c1e1900 */
[----:B------:R-:W2:Y:S01]  /*0730*/  LDG.E R6, desc[UR4][R6.64] ;  /* 0x0000000406067981 */ /* 0x000ea2000c1e1900 */
[----:B------:R-:W-:Y:S02]  /*0740*/  IMAD.MOV.U32 R11, RZ, RZ, 0x3bbb989d ;  /* 0x3bbb989dff0b7424 */ /* 0x000fe400078e00ff */
[----:B------:R-:W-:Y:S01]  /*0750*/  IMAD.MOV.U32 R13, RZ, RZ, 0x437c0000 ;  /* 0x437c0000ff0d7424 */ /* 0x000fe200078e00ff */
[----:B------:R-:W-:Y:S01]  /*0760*/  BSSY.RECONVERGENT B0, `(.L_x_101) ;  /* 0x0000014000007945 */ /* 0x000fe20003800200 */
[----:B--2---:R-:W-:-:S04]  /*0770*/  FFMA.SAT R0, R6, -R11, 0.5 ;  /* 0x3f00000006007423 */ /* 0x004fc8000000280b */
[----:B------:R-:W-:-:S04]  /*0780*/  FFMA.RM R0, R0, R13, 12582913 ;  /* 0x4b40000100007423 */ /* 0x000fc8000000400d */
[----:B------:R-:W-:-:S04]  /*0790*/  FADD R11, R0, -12583039 ;  /* 0xcb40007f000b7421 */ /* 0x000fc80000000000 */
[----:B------:R-:W-:-:S04]  /*07a0*/  FFMA R11, R6, -1.4426950216293334961, -R11 ;  /* 0xbfb8aa3b060b7823 */ /* 0x000fc8000000080b */
[----:B------:R-:W-:-:S06]  /*07b0*/  FFMA R11, R6, -1.925963033500011079e-08, R11 ;  /* 0xb2a57060060b7823 */ /* 0x000fcc000000000b */
[----:B------:R-:W1:Y:S01]  /*07c0*/  MUFU.EX2 R11, R11 ;  /* 0x0000000b000b7308 */ /* 0x000e620000000800 */
[----:B------:R-:W-:-:S05]  /*07d0*/  SHF.L.U32 R0, R0, 0x17, RZ ;  /* 0x0000001700007819 */ /* 0x000fca00000006ff */
[----:B-1----:R-:W-:-:S04]  /*07e0*/  FFMA R13, R0, R11, 1 ;  /* 0x3f800000000d7423 */ /* 0x002fc8000000000b */
[----:B------:R-:W-:-:S05]  /*07f0*/  VIADD R0, R13, 0x1800000 ;  /* 0x018000000d007836 */ /* 0x000fca0000000000 */
[----:B------:R-:W-:-:S04]  /*0800*/  LOP3.LUT R0, R0, 0x7f800000, RZ, 0xc0, !PT ;  /* 0x7f80000000007812 */ /* 0x000fc800078ec0ff */
[----:B------:R-:W-:-:S13]  /*0810*/  ISETP.GT.U32.AND P0, PT, R0, 0x1ffffff, PT ;  /* 0x01ffffff0000780c */ /* 0x000fda0003f04070 */
[----:B0-----:R-:W-:Y:S05]  /*0820*/  @P0 BRA `(.L_x_102) ;  /* 0x00000000000c0947 */ /* 0x001fea0003800000 */
[----:B------:R-:W-:-:S07]  /*0830*/  MOV R6, 0x850 ;  /* 0x0000085000067802 */ /* 0x000fce0000000f00 */
[----:B-----5:R-:W-:Y:S05]  /*0840*/  CALL.REL.NOINC `($__internal_4_$__cuda_sm20_rcp_rn_f32_slowpath) ;  /* 0x0000000000347944 */ /* 0x020fea0003c00000 */
[----:B------:R-:W-:Y:S05]  /*0850*/  BRA `(.L_x_103) ;  /* 0x0000000000107947 */ /* 0x000fea0003800000 */
.L_x_102:
[----:B------:R-:W0:Y:S02]  /*0860*/  MUFU.RCP R0, R13 ;  /* 0x0000000d00007308 */ /* 0x000e240000001000 */
[----:B0-----:R-:W-:-:S04]  /*0870*/  FFMA R2, R13, R0, -1 ;  /* 0xbf8000000d027423 */ /* 0x001fc80000000000 */
[----:B------:R-:W-:-:S04]  /*0880*/  FADD.FTZ R7, -R2, -RZ ;  /* 0x800000ff02077221 */ /* 0x000fc80000010100 */
[----:B------:R-:W-:-:S07]  /*0890*/  FFMA R0, R0, R7, R0 ;  /* 0x0000000700007223 */ /* 0x000fce0000000000 */
.L_x_103:
[----:B------:R-:W-:Y:S05]  /*08a0*/  BSYNC.RECONVERGENT B0 ;  /* 0x0000000000007941 */ /* 0x000fea0003800200 */
.L_x_101:
[----:B------:R-:W0:Y:S01]  /*08b0*/  LDC.64 R6, c[0x0][0x388] ;  /* 0x0000e200ff067b82 */ /* 0x000e220000000a00 */
[----:B------:R-:W1:Y:S01]  /*08c0*/  LDCU UR6, c[0x0][0x398] ;  /* 0x00007300ff0677ac */ /* 0x000e620008000800 */
[----:B-----5:R-:W-:Y:S01]  /*08d0*/  FMUL R5, R5, R0 ;  /* 0x0000000005057220 */ /* 0x020fe20000400000 */
[----:B-1----:R-:W-:-:S04]  /*08e0*/  IMAD R3, R3, UR6, R4 ;  /* 0x0000000603037c24 */ /* 0x002fc8000f8e0204 */
[----:B0-----:R-:W-:-:S05]  /*08f0*/  IMAD.WIDE R2, R3, 0x4, R6 ;  /* 0x0000000403027825 */ /* 0x001fca00078e0206 */
[----:B------:R-:W-:Y:S01]  /*0900*/  STG.E desc[UR4][R2.64], R5 ;  /* 0x0000000502007986 */ /* 0x000fe2000c101904 */
[----:B------:R-:W-:Y:S05]  /*0910*/  EXIT ;  /* 0x000000000000794d */ /* 0x000fea0003800000 */
        .weak           $__internal_4_$__cuda_sm20_rcp_rn_f32_slowpath
        .type           $__internal_4_$__cuda_sm20_rcp_rn_f32_slowpath,@function
        .size           $__internal_4_$__cuda_sm20_rcp_rn_f32_slowpath,(.L_x_113 - $__internal_4_$__cuda_sm20_rcp_rn_f32_slowpath)
$__internal_4_$__cuda_sm20_rcp_rn_f32_slowpath:
[----:B------:R-:W-:Y:S01]  /*0920*/  IMAD.SHL.U32 R0, R13, 0x2, RZ ;  /* 0x000000020d007824 */ /* 0x000fe200078e00ff */
[----:B------:R-:W-:Y:S04]  /*0930*/  BSSY.RECONVERGENT B1, `(.L_x_104) ;  /* 0x0000031000017945 */ /* 0x000fe80003800200 */
[----:B------:R-:W-:Y:S02]  /*0940*/  SHF.R.U32.HI R11, RZ, 0x18, R0 ;  /* 0x00000018ff0b7819 */ /* 0x000fe40000011600 */
[----:B------:R-:W-:Y:S02]  /*0950*/  MOV R0, R13 ;  /* 0x0000000d00007202 */ /* 0x000fe40000000f00 */
[----:B------:R-:W-:-:S13]  /*0960*/  ISETP.NE.U32.AND P0, PT, R11, RZ, PT ;  /* 0x000000ff0b00720c */ /* 0x000fda0003f05070 */
[----:B------:R-:W-:Y:S05]  /*0970*/  @P0 BRA `(.L_x_105) ;  /* 0x0000000000280947 */ /* 0x000fea0003800000 */
[----:B------:R-:W-:-:S05]  /*0980*/  IMAD.SHL.U32 R2, R0, 0x2, RZ ;  /* 0x0000000200027824 */ /* 0x000fca00078e00ff */
[----:B------:R-:W-:-:S13]  /*0990*/  ISETP.NE.AND P0, PT, R2, RZ, PT ;  /* 0x000000ff0200720c */ /* 0x000fda0003f05270 */
[----:B------:R-:W-:Y:S01]  /*09a0*/  @P0 FFMA R8, R0, 1.84467440737095516160e+19, RZ ;  /* 0x5f80000000080823 */ /* 0x000fe200000000ff */
[----:B------:R-:W-:Y:S08]  /*09b0*/  @!P0 MUFU.RCP R7, R0 ;  /* 0x0000000000078308 */ /* 0x000ff00000001000 */
[----:B------:R-:W0:Y:S02]  /*09c0*/  @P0 MUFU.RCP R9, R8 ;  /* 0x0000000800090308 */ /* 0x000e240000001000 */
[----:B0-----:R-:W-:-:S04]  /*09d0*/  @P0 FFMA R2, R8, R9, -1 ;  /* 0xbf80000008020423 */ /* 0x001fc80000000009 */
[----:B------:R-:W-:-:S04]  /*09e0*/  @P0 FADD.FTZ R2, -R2, -RZ ;  /* 0x800000ff02020221 */ /* 0x000fc80000010100 */
[----:B------:R-:W-:-:S04]  /*09f0*/  @P0 FFMA R2, R9, R2, R9 ;  /* 0x0000000209020223 */ /* 0x000fc80000000009 */
[----:B------:R-:W-:Y:S01]  /*0a00*/  @P0 FFMA R7, R2, 1.84467440737095516160e+19, RZ ;  /* 0x5f80000002070823 */ /* 0x000fe200000000ff */
[----:B------:R-:W-:Y:S06]  /*0a10*/  BRA `(.L_x_106) ;  /* 0x0000000000887947 */ /* 0x000fec0003800000 */
.L_x_105:
[----:B------:R-:W-:-:S05]  /*0a20*/  VIADD R13, R11, 0xffffff03 ;  /* 0xffffff030b0d7836 */ /* 0x000fca0000000000 */
[----:B------:R-:W-:-:S13]  /*0a30*/  ISETP.GT.U32.AND P0, PT, R13, 0x1, PT ;  /* 0x000000010d00780c */ /* 0x000fda0003f04070 */
[----:B------:R-:W-:Y:S05]  /*0a40*/  @P0 BRA `(.L_x_107) ;  /* 0x0000000000780947 */ /* 0x000fea0003800000 */
[----:B------:R-:W-:Y:S01]  /*0a50*/  LOP3.LUT R2, R0, 0x7fffff, RZ, 0xc0, !PT ;  /* 0x007fffff00027812 */ /* 0x000fe200078ec0ff */
[----:B------:R-:W-:-:S03]  /*0a60*/  HFMA2 R10, -RZ, RZ, 0, 1.78813934326171875e-07 ;  /* 0x00000003ff0a7431 */ /* 0x000fc600000001ff */
[----:B------:R-:W-:-:S04]  /*0a70*/  LOP3.LUT R2, R2, 0x3f800000, RZ, 0xfc, !PT ;  /* 0x3f80000002027812 */ /* 0x000fc800078efcff */
[----:B------:R-:W0:Y:S01]  /*0a80*/  MUFU.RCP R7, R2 ;  /* 0x0000000200077308 */ /* 0x000e220000001000 */
[----:B------:R-:W-:Y:S01]  /*0a90*/  SHF.L.U32 R10, R10, R13, RZ ;  /* 0x0000000d0a0a7219 */ /* 0x000fe200000006ff */
[----:B0-----:R-:W-:-:S04]  /*0aa0*/  FFMA R8, R2, R7, -1 ;  /* 0xbf80000002087423 */ /* 0x001fc80000000007 */
[----:B------:R-:W-:-:S04]  /*0ab0*/  FADD.FTZ R8, -R8, -RZ ;  /* 0x800000ff08087221 */ /* 0x000fc80000010100 */
[CCC-:B------:R-:W-:Y:S01]  /*0ac0*/  FFMA.RM R9, R7.reuse, R8.reuse, R7.reuse ;  /* 0x0000000807097223 */ /* 0x1c0fe20000004007 */
[----:B------:R-:W-:-:S04]  /*0ad0*/  FFMA.RP R8, R7, R8, R7 ;  /* 0x0000000807087223 */ /* 0x000fc80000008007 */
[C---:B------:R-:W-:Y:S02]  /*0ae0*/  LOP3.LUT R7, R9.reuse, 0x7fffff, RZ, 0xc0, !PT ;  /* 0x007fffff09077812 */ /* 0x040fe400078ec0ff */
[----:B------:R-:W-:Y:S02]  /*0af0*/  FSETP.NEU.FTZ.AND P0, PT, R9, R8, PT ;  /* 0x000000080900720b */ /* 0x000fe40003f1d000 */
[----:B------:R-:W-:Y:S02]  /*0b00*/  LOP3.LUT R7, R7, 0x800000, RZ, 0xfc, !PT ;  /* 0x0080000007077812 */ /* 0x000fe400078efcff */
[----:B------:R-:W-:Y:S02]  /*0b10*/  SEL R8, RZ, 0xffffffff, !P0 ;  /* 0xffffffffff087807 */ /* 0x000fe40004000000 */
[----:B------:R-:W-:-:S03]  /*0b20*/  LOP3.LUT R10, R10, R7, RZ, 0xc0, !PT ;  /* 0x000000070a0a7212 */ /* 0x000fc600078ec0ff */
[----:B------:R-:W-:Y:S01]  /*0b30*/  IMAD.MOV R8, RZ, RZ, -R8 ;  /* 0x000000ffff087224 */ /* 0x000fe200078e0a08 */
[----:B------:R-:W-:-:S04]  /*0b40*/  SHF.R.U32.HI R10, RZ, R13, R10 ;  /* 0x0000000dff0a7219 */ /* 0x000fc8000001160a */
[----:B------:R-:W-:Y:S02]  /*0b50*/  LOP3.LUT P1, RZ, R8, R13, R7, 0xf8, !PT ;  /* 0x0000000d08ff7212 */ /* 0x000fe4000782f807 */
[C---:B------:R-:W-:Y:S02]  /*0b60*/  LOP3.LUT P0, RZ, R10.reuse, 0x1, RZ, 0xc0, !PT ;  /* 0x000000010aff7812 */ /* 0x040fe4000780c0ff */
[----:B------:R-:W-:-:S04]  /*0b70*/  LOP3.LUT P2, RZ, R10, 0x2, RZ, 0xc0, !PT ;  /* 0x000000020aff7812 */ /* 0x000fc8000784c0ff */
[----:B------:R-:W-:Y:S02]  /*0b80*/  PLOP3.LUT P0, PT, P0, P1, P2, 0xe0, 0x0 ;  /* 0x000000000000781c */ /* 0x000fe40000703c20 */
[----:B------:R-:W-:Y:S02]  /*0b90*/  LOP3.LUT P1, RZ, R0, 0x7fffff, RZ, 0xc0, !PT ;  /* 0x007fffff00ff7812 */ /* 0x000fe4000782c0ff */
[----:B------:R-:W-:-:S05]  /*0ba0*/  SEL R2, RZ, 0x1, !P0 ;  /* 0x00000001ff027807 */ /* 0x000fca0004000000 */
[----:B------:R-:W-:-:S05]  /*0bb0*/  IMAD.MOV R2, RZ, RZ, -R2 ;  /* 0x000000ffff027224 */ /* 0x000fca00078e0a02 */
[----:B------:R-:W-:Y:S02]  /*0bc0*/  ISETP.GE.AND P0, PT, R2, RZ, PT ;  /* 0x000000ff0200720c */ /* 0x000fe40003f06270 */
[----:B------:R-:W-:-:S04]  /*0bd0*/  IADD3 R2, PT, PT, R11, -0xfc, RZ ;  /* 0xffffff040b027810 */ /* 0x000fc80007ffe0ff */
[----:B------:R-:W-:-:S07]  /*0be0*/  SHF.R.U32.HI R7, RZ, R2, R7 ;  /* 0x00000002ff077219 */ /* 0x000fce0000011607 */
[----:B------:R-:W-:-:S04]  /*0bf0*/  @!P0 VIADD R7, R7, 0x1 ;  /* 0x0000000107078836 */ /* 0x000fc80000000000 */
[----:B------:R-:W-:-:S05]  /*0c00*/  @!P1 IMAD.SHL.U32 R7, R7, 0x2, RZ ;  /* 0x0000000207079824 */ /* 0x000fca00078e00ff */
[----:B------:R-:W-:Y:S01]  /*0c10*/  LOP3.LUT R7, R7, 0x80000000, R0, 0xf8, !PT ;  /* 0x8000000007077812 */ /* 0x000fe200078ef800 */
[----:B------:R-:W-:Y:S06]  /*0c20*/  BRA `(.L_x_106) ;  /* 0x0000000000047947 */ /* 0x000fec0003800000 */
.L_x_107:
[----:B------:R0:W1:Y:S02]  /*0c30*/  MUFU.RCP R7, R0 ;  /* 0x0000000000077308 */ /* 0x0000640000001000 */
.L_x_106:
[----:B------:R-:W-:Y:S05]  /*0c40*/  BSYNC.RECONVERGENT B1 ;  /* 0x0000000000017941 */ /* 0x000fea0003800200 */
.L_x_104:
[----:B01----:R-:W-:Y:S01]  /*0c50*/  MOV R0, R7 ;  /* 0x0000000700007202 */ /* 0x003fe20000000f00 */
[----:B------:R-:W-:-:S04]  /*0c60*/  IMAD.MOV.U32 R7, RZ, RZ, 0x0 ;  /* 0x00000000ff077424 */ /* 0x000fc800078e00ff */
[----:B------:R-:W-:Y:S05]  /*0c70*/  RET.REL.NODEC R6 `(_Z12geglu_kernelPKfPfiii) ;  /* 0xfffffff006e07950 */ /* 0x000fea0003c3ffff */
.L_x_108:
        /* <DEDUP_REMOVED lines=16> */
.L_x_113:


//--------------------- .nv.shared.reserved.0     --------------------------
	.section	.nv.shared.reserved.0,"aw",@nobits
	.weak		__nv_reservedSMEM_offset_0_alias
	.size		__nv_reservedSMEM_offset_0_alias, 0, 64
	.other		__nv_reservedSMEM_offset_0_alias,@"STO_CUDA_RESERVED_SHARED STV_DEFAULT"
__nv_reservedSMEM_offset_0_alias:
	.zero		0
	.zero		64


//--------------------- .nv.constant0._Z17layer_norm_kernelPKfPfiiiS1_S1_ --------------------------
	.section	.nv.constant0._Z17layer_norm_kernelPKfPfiiiS1_S1_,"a",@progbits
	.sectionflags	@""
	.align	4
.nv.constant0._Z17layer_norm_kernelPKfPfiiiS1_S1_:
	.zero		944


//--------------------- .nv.constant0._Z23masked_attention_kernelPKfPKbPfiiiii --------------------------
	.section	.nv.constant0._Z23masked_attention_kernelPKfPKbPfiiiii,"a",@progbits
	.sectionflags	@""
	.align	4
.nv.constant0._Z23masked_attention_kernelPKfPKbPfiiiii:
	.zero		940


//--------------------- .nv.constant0._Z12geglu_kernelPKfPfiii --------------------------
	.section	.nv.constant0._Z12geglu_kernelPKfPfiii,"a",@progbits
	.sectionflags	@""
	.align	4
.nv.constant0._Z12geglu_kernelPKfPfiii:
	.zero		924


//--------------------- SYMBOLS --------------------------

	.type		.nv.reservedSmem.offset0,@object
	.size		.nv.reservedSmem.offset0,0x4
